	.target	sm_100a

	.elftype	@"ET_EXEC"


//--------------------- .note.nv.tkinfo           --------------------------
	.section	.note.nv.tkinfo,"",@"SHT_NOTE"
	.sectionflags	@"SHF_NOTE_NV_TKINFO"
	.tkinfo
        /*0018*/ 	.word	0x00000002
        /*0030*/ 	.string	""
        /*0030*/ 	.string	"ptxas"
        /*0030*/ 	.string	"Cuda compilation tools, release 13.0, V13.0.88"
        /*0030*/ 	.string	"Build cuda_13.0.r13.0/compiler.36424714_0"
        /*0030*/ 	.string	"-arch sm_100a -m 64 "



//--------------------- .note.nv.cuinfo           --------------------------
	.section	.note.nv.cuinfo,"",@"SHT_NOTE"
	.sectionflags	@"SHF_NOTE_NV_CUINFO"
        /*0018*/ 	.short	0x0002
        /*001a*/ 	.short	0x0064
        /*001c*/ 	.short	0x0082
	.zero		2


//--------------------- .nv.info                  --------------------------
	.section	.nv.info,"",@"SHT_CUDA_INFO"
	.align	4


	//----- nvinfo : EIATTR_REGCOUNT
	.align		4
        /*0000*/ 	.byte	0x04, 0x2f
        /*0002*/ 	.short	(.L_19 - .L_18)
	.align		4
.L_18:
        /*0004*/ 	.word	index@(_ZN7cutlass13device_kernelINS_4gemm6kernel13GemmUniversalIN4cute5tupleIJiiiiEEENS1_10collective13CollectiveMmaINS1_35MainloopSm100TmaUmmaWarpSpecializedILi12ELi2ELi4ENS5_IJNS4_1CILi1EEENSA_ILi2EEESB_EEEEENS5_IJNSA_ILi64EEESF_NSA_ILi32EEEEEENS_10tfloat32_tENS5_IJlSB_lEEESI_SJ_NS4_8TiledMMAINS4_8MMA_AtomIJNS4_17SM100_MMA_TF32_SSISI_SI_fLi64ELi64ELNS4_4UMMA5MajorE0ELSO_0ELNSN_7ScaleInE0ELSP_0EEEEEENS4_6LayoutINS5_IJSB_SB_SB_EEENS5_IJNSA_ILi0EEESU_SU_EEEEENS5_IJNS4_10UnderscoreESX_SX_EEEEENS4_23SM90_TMA_LOAD_MULTICASTENS4_14ComposedLayoutINS4_7SwizzleILi3ELi4ELi3EEENS4_18smem_ptr_flag_bitsILi32EEENSS_INS5_IJNSA_ILi8EEESG_EEENS5_IJSG_SB_EEEEEEEvNS4_8identityENS4_13SM90_TMA_LOADES1A_vS1B_EENS_8epilogue10collective18CollectiveEpilogueINS1E_23Sm100TmaWarpSpecializedILi3ELi2ELi16ELb1ELb0EEEJSH_NS5_IJNSS_ISF_SB_EENSS_ISG_SB_EEEEESI_SJ_SI_SJ_NS1E_6fusion15FusionCallbacksIS1I_NS1M_17LinearCombinationISI_fSI_fLNS_15FloatRoundStyleE2EEESH_S1L_JEEENS4_5SM1004TMEM4LOAD26SM100_TMEM_LOAD_16dp128b8xES1C_S1A_NS4_17SM75_U32x4_LDSM_NENS4_14SM90_TMA_STOREES1A_NS4_17SM90_U32x4_STSM_NENS4_39AutoVectorizingCopyWithAssumedAlignmentILi128EEEEEEvvEEEEvNT_6ParamsE)
        /*0008*/ 	.word	0x00000050


	//----- nvinfo : EIATTR_FRAME_SIZE
	.align		4
.L_19:
        /*000c*/ 	.byte	0x04, 0x11
        /*000e*/ 	.short	(.L_21 - .L_20)
	.align		4
.L_20:
        /*0010*/ 	.word	index@($__internal_2_$__cuda_sm10x_tcgen05_guardrail_trap_unallocated_columns_being_dealloced)
        /*0014*/ 	.word	0x00000000


	//----- nvinfo : EIATTR_FRAME_SIZE
	.align		4
.L_21:
        /*0018*/ 	.byte	0x04, 0x11
        /*001a*/ 	.short	(.L_23 - .L_22)
	.align		4
.L_22:
        /*001c*/ 	.word	index@($__internal_1_$__cuda_sm10x_tcgen05_guardrail_trap_phase_invalid_during_alloc)
        /*0020*/ 	.word	0x00000000


	//----- nvinfo : EIATTR_FRAME_SIZE
	.align		4
.L_23:
        /*0024*/ 	.byte	0x04, 0x11
        /*0026*/ 	.short	(.L_25 - .L_24)
	.align		4
.L_24:
        /*0028*/ 	.word	index@($__internal_0_$__cuda_sm10x_tcgen05_guardrail_trap_col_being_dealloced_not_returned_by_alloc)
        /*002c*/ 	.word	0x00000000


	//----- nvinfo : EIATTR_FRAME_SIZE
	.align		4
.L_25:
        /*0030*/ 	.byte	0x04, 0x11
        /*0032*/ 	.short	(.L_27 - .L_26)
	.align		4
.L_26:
        /*0034*/ 	.word	index@(_ZN7cutlass13device_kernelINS_4gemm6kernel13GemmUniversalIN4cute5tupleIJiiiiEEENS1_10collective13CollectiveMmaINS1_35MainloopSm100TmaUmmaWarpSpecializedILi12ELi2ELi4ENS5_IJNS4_1CILi1EEENSA_ILi2EEESB_EEEEENS5_IJNSA_ILi64EEESF_NSA_ILi32EEEEEENS_10tfloat32_tENS5_IJlSB_lEEESI_SJ_NS4_8TiledMMAINS4_8MMA_AtomIJNS4_17SM100_MMA_TF32_SSISI_SI_fLi64ELi64ELNS4_4UMMA5MajorE0ELSO_0ELNSN_7ScaleInE0ELSP_0EEEEEENS4_6LayoutINS5_IJSB_SB_SB_EEENS5_IJNSA_ILi0EEESU_SU_EEEEENS5_IJNS4_10UnderscoreESX_SX_EEEEENS4_23SM90_TMA_LOAD_MULTICASTENS4_14ComposedLayoutINS4_7SwizzleILi3ELi4ELi3EEENS4_18smem_ptr_flag_bitsILi32EEENSS_INS5_IJNSA_ILi8EEESG_EEENS5_IJSG_SB_EEEEEEEvNS4_8identityENS4_13SM90_TMA_LOADES1A_vS1B_EENS_8epilogue10collective18CollectiveEpilogueINS1E_23Sm100TmaWarpSpecializedILi3ELi2ELi16ELb1ELb0EEEJSH_NS5_IJNSS_ISF_SB_EENSS_ISG_SB_EEEEESI_SJ_SI_SJ_NS1E_6fusion15FusionCallbacksIS1I_NS1M_17LinearCombinationISI_fSI_fLNS_15FloatRoundStyleE2EEESH_S1L_JEEENS4_5SM1004TMEM4LOAD26SM100_TMEM_LOAD_16dp128b8xES1C_S1A_NS4_17SM75_U32x4_LDSM_NENS4_14SM90_TMA_STOREES1A_NS4_17SM90_U32x4_STSM_NENS4_39AutoVectorizingCopyWithAssumedAlignmentILi128EEEEEEvvEEEEvNT_6ParamsE)
        /*0038*/ 	.word	0x00000000


	//----- nvinfo : EIATTR_MIN_STACK_SIZE
	.align		4
.L_27:
        /*003c*/ 	.byte	0x04, 0x12
        /*003e*/ 	.short	(.L_29 - .L_28)
	.align		4
.L_28:
        /*0040*/ 	.word	index@(_ZN7cutlass13device_kernelINS_4gemm6kernel13GemmUniversalIN4cute5tupleIJiiiiEEENS1_10collective13CollectiveMmaINS1_35MainloopSm100TmaUmmaWarpSpecializedILi12ELi2ELi4ENS5_IJNS4_1CILi1EEENSA_ILi2EEESB_EEEEENS5_IJNSA_ILi64EEESF_NSA_ILi32EEEEEENS_10tfloat32_tENS5_IJlSB_lEEESI_SJ_NS4_8TiledMMAINS4_8MMA_AtomIJNS4_17SM100_MMA_TF32_SSISI_SI_fLi64ELi64ELNS4_4UMMA5MajorE0ELSO_0ELNSN_7ScaleInE0ELSP_0EEEEEENS4_6LayoutINS5_IJSB_SB_SB_EEENS5_IJNSA_ILi0EEESU_SU_EEEEENS5_IJNS4_10UnderscoreESX_SX_EEEEENS4_23SM90_TMA_LOAD_MULTICASTENS4_14ComposedLayoutINS4_7SwizzleILi3ELi4ELi3EEENS4_18smem_ptr_flag_bitsILi32EEENSS_INS5_IJNSA_ILi8EEESG_EEENS5_IJSG_SB_EEEEEEEvNS4_8identityENS4_13SM90_TMA_LOADES1A_vS1B_EENS_8epilogue10collective18CollectiveEpilogueINS1E_23Sm100TmaWarpSpecializedILi3ELi2ELi16ELb1ELb0EEEJSH_NS5_IJNSS_ISF_SB_EENSS_ISG_SB_EEEEESI_SJ_SI_SJ_NS1E_6fusion15FusionCallbacksIS1I_NS1M_17LinearCombinationISI_fSI_fLNS_15FloatRoundStyleE2EEESH_S1L_JEEENS4_5SM1004TMEM4LOAD26SM100_TMEM_LOAD_16dp128b8xES1C_S1A_NS4_17SM75_U32x4_LDSM_NENS4_14SM90_TMA_STOREES1A_NS4_17SM90_U32x4_STSM_NENS4_39AutoVectorizingCopyWithAssumedAlignmentILi128EEEEEEvvEEEEvNT_6ParamsE)
        /*0044*/ 	.word	0x00000000
.L_29:


//--------------------- .nv.compat                --------------------------
	.section	.nv.compat,"",@"SHT_CUDA_COMPAT_INFO"
	.align	4
        /*0000*/ 	.byte	0x02, 0x09, 0x01, 0x00, 0x02, 0x02, 0x02, 0x00, 0x02, 0x05, 0x05, 0x00, 0x03, 0x07, 0x01, 0x01
        /*0010*/ 	.byte	0x02, 0x03, 0x01, 0x00, 0x02, 0x06, 0x01, 0x00, 0x04, 0x0b, 0x08, 0x00, 0x09, 0x00, 0x00, 0x00
        /*0020*/ 	.byte	0x00, 0x00, 0x00, 0x00


//--------------------- .nv.info._ZN7cutlass13device_kernelINS_4gemm6kernel13GemmUniversalIN4cute5tupleIJiiiiEEENS1_10collective13CollectiveMmaINS1_35MainloopSm100TmaUmmaWarpSpecializedILi12ELi2ELi4ENS5_IJNS4_1CILi1EEENSA_ILi2EEESB_EEEEENS5_IJNSA_ILi64EEESF_NSA_ILi32EEEEEENS_10tfloat32_tENS5_IJlSB_lEEESI_SJ_NS4_8TiledMMAINS4_8MMA_AtomIJNS4_17SM100_MMA_TF32_SSISI_SI_fLi64ELi64ELNS4_4UMMA5MajorE0ELSO_0ELNSN_7ScaleInE0ELSP_0EEEEEENS4_6LayoutINS5_IJSB_SB_SB_EEENS5_IJNSA_ILi0EEESU_SU_EEEEENS5_IJNS4_10UnderscoreESX_SX_EEEEENS4_23SM90_TMA_LOAD_MULTICASTENS4_14ComposedLayoutINS4_7SwizzleILi3ELi4ELi3EEENS4_18smem_ptr_flag_bitsILi32EEENSS_INS5_IJNSA_ILi8EEESG_EEENS5_IJSG_SB_EEEEEEEvNS4_8identityENS4_13SM90_TMA_LOADES1A_vS1B_EENS_8epilogue10collective18CollectiveEpilogueINS1E_23Sm100TmaWarpSpecializedILi3ELi2ELi16ELb1ELb0EEEJSH_NS5_IJNSS_ISF_SB_EENSS_ISG_SB_EEEEESI_SJ_SI_SJ_NS1E_6fusion15FusionCallbacksIS1I_NS1M_17LinearCombinationISI_fSI_fLNS_15FloatRoundStyleE2EEESH_S1L_JEEENS4_5SM1004TMEM4LOAD26SM100_TMEM_LOAD_16dp128b8xES1C_S1A_NS4_17SM75_U32x4_LDSM_NENS4_14SM90_TMA_STOREES1A_NS4_17SM90_U32x4_STSM_NENS4_39AutoVectorizingCopyWithAssumedAlignmentILi128EEEEEEvvEEEEvNT_6ParamsE --------------------------
	.section	.nv.info._ZN7cutlass13device_kernelINS_4gemm6kernel13GemmUniversalIN4cute5tupleIJiiiiEEENS1_10collective13CollectiveMmaINS1_35MainloopSm100TmaUmmaWarpSpecializedILi12ELi2ELi4ENS5_IJNS4_1CILi1EEENSA_ILi2EEESB_EEEEENS5_IJNSA_ILi64EEESF_NSA_ILi32EEEEEENS_10tfloat32_tENS5_IJlSB_lEEESI_SJ_NS4_8TiledMMAINS4_8MMA_AtomIJNS4_17SM100_MMA_TF32_SSISI_SI_fLi64ELi64ELNS4_4UMMA5MajorE0ELSO_0ELNSN_7ScaleInE0ELSP_0EEEEEENS4_6LayoutINS5_IJSB_SB_SB_EEENS5_IJNSA_ILi0EEESU_SU_EEEEENS5_IJNS4_10UnderscoreESX_SX_EEEEENS4_23SM90_TMA_LOAD_MULTICASTENS4_14ComposedLayoutINS4_7SwizzleILi3ELi4ELi3EEENS4_18smem_ptr_flag_bitsILi32EEENSS_INS5_IJNSA_ILi8EEESG_EEENS5_IJSG_SB_EEEEEEEvNS4_8identityENS4_13SM90_TMA_LOADES1A_vS1B_EENS_8epilogue10collective18CollectiveEpilogueINS1E_23Sm100TmaWarpSpecializedILi3ELi2ELi16ELb1ELb0EEEJSH_NS5_IJNSS_ISF_SB_EENSS_ISG_SB_EEEEESI_SJ_SI_SJ_NS1E_6fusion15FusionCallbacksIS1I_NS1M_17LinearCombinationISI_fSI_fLNS_15FloatRoundStyleE2EEESH_S1L_JEEENS4_5SM1004TMEM4LOAD26SM100_TMEM_LOAD_16dp128b8xES1C_S1A_NS4_17SM75_U32x4_LDSM_NENS4_14SM90_TMA_STOREES1A_NS4_17SM90_U32x4_STSM_NENS4_39AutoVectorizingCopyWithAssumedAlignmentILi128EEEEEEvvEEEEvNT_6ParamsE,"",@"SHT_CUDA_INFO"
	.sectionflags	@""
	.align	4


	//----- nvinfo : EIATTR_CUDA_API_VERSION
	.align		4
        /*0000*/ 	.byte	0x04, 0x37
        /*0002*/ 	.short	(.L_31 - .L_30)
.L_30:
        /*0004*/ 	.word	0x00000082


	//----- nvinfo : EIATTR_KPARAM_INFO
	.align		4
.L_31:
        /*0008*/ 	.byte	0x04, 0x17
        /*000a*/ 	.short	(.L_33 - .L_32)
.L_32:
        /*000c*/ 	.word	0x00000000
        /*0010*/ 	.short	0x0000
        /*0012*/ 	.short	0x0000
        /*0014*/ 	.byte	0x00, 0xf0, 0x01, 0x20


	//----- nvinfo : EIATTR_AT_ENTRY_FRAGMENTS
	.align		4
.L_33:
        /*0018*/ 	.byte	0x04, 0x4f
        /*001a*/ 	.short	(.L_35 - .L_34)


	//   ....[0]....
.L_34:
        /*001c*/ 	.word	0x00000006


	//----- nvinfo : EIATTR_RESERVED_SMEM_USED
	.align		4
.L_35:
        /*0020*/ 	.byte	0x01, 0x41
	.zero		2


	//----- nvinfo : EIATTR_SPARSE_MMA_MASK
	.align		4
        /*0024*/ 	.byte	0x03, 0x50
        /*0026*/ 	.short	0x0000


	//----- nvinfo : EIATTR_TCGEN05_1CTA_USED
	.align		4
        /*0028*/ 	.byte	0x01, 0x51
	.zero		2


	//----- nvinfo : EIATTR_MAXREG_COUNT
	.align		4
        /*002c*/ 	.byte	0x03, 0x1b
        /*002e*/ 	.short	0x00ff


	//----- nvinfo : EIATTR_NUM_BARRIERS
	.align		4
        /*0030*/ 	.byte	0x02, 0x4c
        /*0032*/ 	.byte	0x07
	.zero		1


	//----- nvinfo : EIATTR_EXTERNS
	.align		4
        /*0034*/ 	.byte	0x04, 0x0f
        /*0036*/ 	.short	(.L_37 - .L_36)


	//   ....[0]....
	.align		4
.L_36:
        /*0038*/ 	.word	index@(__assertfail)


	//----- nvinfo : EIATTR_MERCURY_ISA_VERSION
	.align		4
.L_37:
        /*003c*/ 	.byte	0x03, 0x5f
        /*003e*/ 	.short	0x0101


	//----- nvinfo : EIATTR_INT_WARP_WIDE_INSTR_OFFSETS
	.align		4
        /*0040*/ 	.byte	0x04, 0x31
        /*0042*/ 	.short	(.L_39 - .L_38)


	//   ....[0]....
.L_38:
        /*0044*/ 	.word	0x00004290


	//   ....[1]....
        /*0048*/ 	.word	0x000042c0


	//   ....[2]....
        /*004c*/ 	.word	0x000042e0


	//   ....[3]....
        /*0050*/ 	.word	0x00004eb0


	//   ....[4]....
        /*0054*/ 	.word	0x00004f30


	//   ....[5]....
        /*0058*/ 	.word	0x00005030


	//   ....[6]....
        /*005c*/ 	.word	0x00005140


	//----- nvinfo : EIATTR_COOP_GROUP_MASK_REGIDS
	.align		4
.L_39:
        /*0060*/ 	.byte	0x04, 0x29
        /*0062*/ 	.short	(.L_41 - .L_40)


	//   ....[0]....
.L_40:
        /*0064*/ 	.word	0xffffffff


	//   ....[1]....
        /*0068*/ 	.word	0xffffffff


	//   ....[2]....
        /*006c*/ 	.word	0xffffffff


	//   ....[3]....
        /*0070*/ 	.word	0xffffffff


	//   ....[4]....
        /*0074*/ 	.word	0xffffffff


	//   ....[5]....
        /*0078*/ 	.word	0xffffffff


	//   ....[6]....
        /*007c*/ 	.word	0xffffffff


	//   ....[7]....
        /*0080*/ 	.word	0xffffffff


	//   ....[8]....
        /*0084*/ 	.word	0xffffffff


	//   ....[9]....
        /*0088*/ 	.word	0xffffffff


	//   ....[10]....
        /*008c*/ 	.word	0xffffffff


	//   ....[11]....
        /*0090*/ 	.word	0xffffffff


	//   ....[12]....
        /*0094*/ 	.word	0xffffffff


	//   ....[13]....
        /*0098*/ 	.word	0xffffffff


	//----- nvinfo : EIATTR_COOP_GROUP_INSTR_OFFSETS
	.align		4
.L_41:
        /*009c*/ 	.byte	0x04, 0x28
        /*009e*/ 	.short	(.L_43 - .L_42)


	//   ....[0]....
.L_42:
        /*00a0*/ 	.word	0x00000080


	//   ....[1]....
        /*00a4*/ 	.word	0x000004f0


	//   ....[2]....
        /*00a8*/ 	.word	0x000007d0


	//   ....[3]....
        /*00ac*/ 	.word	0x00000950


	//   ....[4]....
        /*00b0*/ 	.word	0x00000a50


	//   ....[5]....
        /*00b4*/ 	.word	0x00000bc0


	//   ....[6]....
        /*00b8*/ 	.word	0x00000d60


	//   ....[7]....
        /*00bc*/ 	.word	0x00000f10


	//   ....[8]....
        /*00c0*/ 	.word	0x00002140


	//   ....[9]....
        /*00c4*/ 	.word	0x00003480


	//   ....[10]....
        /*00c8*/ 	.word	0x00003690


	//   ....[11]....
        /*00cc*/ 	.word	0x000036c0


	//   ....[12]....
        /*00d0*/ 	.word	0x00004170


	//   ....[13]....
        /*00d4*/ 	.word	0x000043a0


	//----- nvinfo : EIATTR_VRC_CTA_INIT_COUNT
	.align		4
.L_43:
        /*00d8*/ 	.byte	0x02, 0x4a
        /*00da*/ 	.byte	0x80
	.zero		1


	//----- nvinfo : EIATTR_SYSCALL_OFFSETS
	.align		4
        /*00dc*/ 	.byte	0x04, 0x46
        /*00de*/ 	.short	(.L_45 - .L_44)


	//   ....[0]....
.L_44:
        /*00e0*/ 	.word	0x00005e50


	//   ....[1]....
        /*00e4*/ 	.word	0x00005f40


	//   ....[2]....
        /*00e8*/ 	.word	0x00006860


	//   ....[3]....
        /*00ec*/ 	.word	0x000072c0


	//----- nvinfo : EIATTR_MBARRIER_INSTR_OFFSETS
	.align		4
.L_45:
        /*00f0*/ 	.byte	0x04, 0x39
        /*00f2*/ 	.short	(.L_47 - .L_46)


	//   ....[0]....
.L_46:
        /*00f4*/ 	.word	0x00000630
        /*00f8*/ 	.word	0x000000ff
        /*00fc*/ 	.word	0x00000000
        /*0100*/ 	.short	0x0100
        /*0102*/ 	.byte	0x04
	.zero		1


	//   ....[1]....
        /*0104*/ 	.word	0x00000640
        /*0108*/ 	.word	0x000000ff
        /*010c*/ 	.word	0x00000060
        /*0110*/ 	.short	0x0100
        /*0112*/ 	.byte	0x04
	.zero		1


	//   ....[2]....
        /*0114*/ 	.word	0x00000650
        /*0118*/ 	.word	0x000000ff
        /*011c*/ 	.word	0x00000008
        /*0120*/ 	.short	0x0100
        /*0122*/ 	.byte	0x04
	.zero		1


	//   ....[3]....
        /*0124*/ 	.word	0x00000660
        /*0128*/ 	.word	0x000000ff
        /*012c*/ 	.word	0x00000068
        /*0130*/ 	.short	0x0100
        /*0132*/ 	.byte	0x04
	.zero		1


	//   ....[4]....
        /*0134*/ 	.word	0x00000670
        /*0138*/ 	.word	0x000000ff
        /*013c*/ 	.word	0x00000010
        /*0140*/ 	.short	0x0100
        /*0142*/ 	.byte	0x04
	.zero		1


	//   ....[5]....
        /*0144*/ 	.word	0x00000680
        /*0148*/ 	.word	0x000000ff
        /*014c*/ 	.word	0x00000070
        /*0150*/ 	.short	0x0100
        /*0152*/ 	.byte	0x04
	.zero		1


	//   ....[6]....
        /*0154*/ 	.word	0x00000690
        /*0158*/ 	.word	0x000000ff
        /*015c*/ 	.word	0x00000018
        /*0160*/ 	.short	0x0100
        /*0162*/ 	.byte	0x04
	.zero		1


	//   ....[7]....
        /*0164*/ 	.word	0x000006a0
        /*0168*/ 	.word	0x000000ff
        /*016c*/ 	.word	0x00000078
        /*0170*/ 	.short	0x0100
        /*0172*/ 	.byte	0x04
	.zero		1


	//   ....[8]....
        /*0174*/ 	.word	0x000006b0
        /*0178*/ 	.word	0x000000ff
        /*017c*/ 	.word	0x00000020
        /*0180*/ 	.short	0x0100
        /*0182*/ 	.byte	0x04
	.zero		1


	//   ....[9]....
        /*0184*/ 	.word	0x000006c0
        /*0188*/ 	.word	0x000000ff
        /*018c*/ 	.word	0x00000080
        /*0190*/ 	.short	0x0100
        /*0192*/ 	.byte	0x04
	.zero		1


	//   ....[10]....
        /*0194*/ 	.word	0x000006d0
        /*0198*/ 	.word	0x000000ff
        /*019c*/ 	.word	0x00000028
        /*01a0*/ 	.short	0x0100
        /*01a2*/ 	.byte	0x04
	.zero		1


	//   ....[11]....
        /*01a4*/ 	.word	0x000006e0
        /*01a8*/ 	.word	0x000000ff
        /*01ac*/ 	.word	0x00000088
        /*01b0*/ 	.short	0x0100
        /*01b2*/ 	.byte	0x04
	.zero		1


	//   ....[12]....
        /*01b4*/ 	.word	0x000006f0
        /*01b8*/ 	.word	0x000000ff
        /*01bc*/ 	.word	0x00000030
        /*01c0*/ 	.short	0x0100
        /*01c2*/ 	.byte	0x04
	.zero		1


	//   ....[13]....
        /*01c4*/ 	.word	0x00000700
        /*01c8*/ 	.word	0x000000ff
        /*01cc*/ 	.word	0x00000090
        /*01d0*/ 	.short	0x0100
        /*01d2*/ 	.byte	0x04
	.zero		1


	//   ....[14]....
        /*01d4*/ 	.word	0x00000710
        /*01d8*/ 	.word	0x000000ff
        /*01dc*/ 	.word	0x00000038
        /*01e0*/ 	.short	0x0100
        /*01e2*/ 	.byte	0x04
	.zero		1


	//   ....[15]....
        /*01e4*/ 	.word	0x00000720
        /*01e8*/ 	.word	0x000000ff
        /*01ec*/ 	.word	0x00000098
        /*01f0*/ 	.short	0x0100
        /*01f2*/ 	.byte	0x04
	.zero		1


	//   ....[16]....
        /*01f4*/ 	.word	0x00000730
        /*01f8*/ 	.word	0x000000ff
        /*01fc*/ 	.word	0x00000040
        /*0200*/ 	.short	0x0100
        /*0202*/ 	.byte	0x04
	.zero		1


	//   ....[17]....
        /*0204*/ 	.word	0x00000740
        /*0208*/ 	.word	0x000000ff
        /*020c*/ 	.word	0x000000a0
        /*0210*/ 	.short	0x0100
        /*0212*/ 	.byte	0x04
	.zero		1


	//   ....[18]....
        /*0214*/ 	.word	0x00000750
        /*0218*/ 	.word	0x000000ff
        /*021c*/ 	.word	0x00000048
        /*0220*/ 	.short	0x0100
        /*0222*/ 	.byte	0x04
	.zero		1


	//   ....[19]....
        /*0224*/ 	.word	0x00000760
        /*0228*/ 	.word	0x000000ff
        /*022c*/ 	.word	0x000000a8
        /*0230*/ 	.short	0x0100
        /*0232*/ 	.byte	0x04
	.zero		1


	//   ....[20]....
        /*0234*/ 	.word	0x00000770
        /*0238*/ 	.word	0x000000ff
        /*023c*/ 	.word	0x00000050
        /*0240*/ 	.short	0x0100
        /*0242*/ 	.byte	0x04
	.zero		1


	//   ....[21]....
        /*0244*/ 	.word	0x00000780
        /*0248*/ 	.word	0x000000ff
        /*024c*/ 	.word	0x000000b0
        /*0250*/ 	.short	0x0100
        /*0252*/ 	.byte	0x04
	.zero		1


	//   ....[22]....
        /*0254*/ 	.word	0x00000790
        /*0258*/ 	.word	0x000000ff
        /*025c*/ 	.word	0x00000058
        /*0260*/ 	.short	0x0100
        /*0262*/ 	.byte	0x04
	.zero		1


	//   ....[23]....
        /*0264*/ 	.word	0x000007a0
        /*0268*/ 	.word	0x000000ff
        /*026c*/ 	.word	0x000000b8
        /*0270*/ 	.short	0x0100
        /*0272*/ 	.byte	0x04
	.zero		1


	//   ....[24]....
        /*0274*/ 	.word	0x000008e0
        /*0278*/ 	.word	0x000000ff
        /*027c*/ 	.word	0x000000c0
        /*0280*/ 	.short	0x0100
        /*0282*/ 	.byte	0x04
	.zero		1


	//   ....[25]....
        /*0284*/ 	.word	0x000008f0
        /*0288*/ 	.word	0x000000ff
        /*028c*/ 	.word	0x000000d8
        /*0290*/ 	.short	0x0100
        /*0292*/ 	.byte	0x04
	.zero		1


	//   ....[26]....
        /*0294*/ 	.word	0x00000900
        /*0298*/ 	.word	0x000000ff
        /*029c*/ 	.word	0x000000c8
        /*02a0*/ 	.short	0x0100
        /*02a2*/ 	.byte	0x04
	.zero		1


	//   ....[27]....
        /*02a4*/ 	.word	0x00000910
        /*02a8*/ 	.word	0x000000ff
        /*02ac*/ 	.word	0x000000e0
        /*02b0*/ 	.short	0x0100
        /*02b2*/ 	.byte	0x04
	.zero		1


	//   ....[28]....
        /*02b4*/ 	.word	0x00000920
        /*02b8*/ 	.word	0x000000ff
        /*02bc*/ 	.word	0x000000d0
        /*02c0*/ 	.short	0x0100
        /*02c2*/ 	.byte	0x04
	.zero		1


	//   ....[29]....
        /*02c4*/ 	.word	0x00000930
        /*02c8*/ 	.word	0x000000ff
        /*02cc*/ 	.word	0x000000e8
        /*02d0*/ 	.short	0x0100
        /*02d2*/ 	.byte	0x04
	.zero		1


	//   ....[30]....
        /*02d4*/ 	.word	0x00000a20
        /*02d8*/ 	.word	0x000000ff
        /*02dc*/ 	.word	0x000000f0
        /*02e0*/ 	.short	0x0100
        /*02e2*/ 	.byte	0x06
	.zero		1


	//   ....[31]....
        /*02e4*/ 	.word	0x00000a30
        /*02e8*/ 	.word	0x000000ff
        /*02ec*/ 	.word	0x000000f8
        /*02f0*/ 	.short	0x0100
        /*02f2*/ 	.byte	0x06
	.zero		1


	//   ....[32]....
        /*02f4*/ 	.word	0x00000b70
        /*02f8*/ 	.word	0x000000ff
        /*02fc*/ 	.word	0x00000100
        /*0300*/ 	.short	0x0100
        /*0302*/ 	.byte	0x06
	.zero		1


	//   ....[33]....
        /*0304*/ 	.word	0x00000b80
        /*0308*/ 	.word	0x000000ff
        /*030c*/ 	.word	0x00000110
        /*0310*/ 	.short	0x0100
        /*0312*/ 	.byte	0x06
	.zero		1


	//   ....[34]....
        /*0314*/ 	.word	0x00000b90
        /*0318*/ 	.word	0x000000ff
        /*031c*/ 	.word	0x00000108
        /*0320*/ 	.short	0x0100
        /*0322*/ 	.byte	0x06
	.zero		1


	//   ....[35]....
        /*0324*/ 	.word	0x00000ba0
        /*0328*/ 	.word	0x000000ff
        /*032c*/ 	.word	0x00000118
        /*0330*/ 	.short	0x0100
        /*0332*/ 	.byte	0x06
	.zero		1


	//   ....[36]....
        /*0334*/ 	.word	0x00000cd0
        /*0338*/ 	.word	0x000000ff
        /*033c*/ 	.word	0x00000120
        /*0340*/ 	.short	0x0100
        /*0342*/ 	.byte	0x04
	.zero		1


	//   ....[37]....
        /*0344*/ 	.word	0x00000ce0
        /*0348*/ 	.word	0x000000ff
        /*034c*/ 	.word	0x00000140
        /*0350*/ 	.short	0x0100
        /*0352*/ 	.byte	0x04
	.zero		1


	//   ....[38]....
        /*0354*/ 	.word	0x00000cf0
        /*0358*/ 	.word	0x000000ff
        /*035c*/ 	.word	0x00000128
        /*0360*/ 	.short	0x0100
        /*0362*/ 	.byte	0x04
	.zero		1


	//   ....[39]....
        /*0364*/ 	.word	0x00000d00
        /*0368*/ 	.word	0x000000ff
        /*036c*/ 	.word	0x00000148
        /*0370*/ 	.short	0x0100
        /*0372*/ 	.byte	0x04
	.zero		1


	//   ....[40]....
        /*0374*/ 	.word	0x00000d10
        /*0378*/ 	.word	0x000000ff
        /*037c*/ 	.word	0x00000130
        /*0380*/ 	.short	0x0100
        /*0382*/ 	.byte	0x04
	.zero		1


	//   ....[41]....
        /*0384*/ 	.word	0x00000d20
        /*0388*/ 	.word	0x000000ff
        /*038c*/ 	.word	0x00000150
        /*0390*/ 	.short	0x0100
        /*0392*/ 	.byte	0x04
	.zero		1


	//   ....[42]....
        /*0394*/ 	.word	0x00000d30
        /*0398*/ 	.word	0x000000ff
        /*039c*/ 	.word	0x00000138
        /*03a0*/ 	.short	0x0100
        /*03a2*/ 	.byte	0x04
	.zero		1


	//   ....[43]....
        /*03a4*/ 	.word	0x00000d40
        /*03a8*/ 	.word	0x000000ff
        /*03ac*/ 	.word	0x00000158
        /*03b0*/ 	.short	0x0100
        /*03b2*/ 	.byte	0x04
	.zero		1


	//   ....[44]....
        /*03b4*/ 	.word	0x00000e30
        /*03b8*/ 	.word	0x000000ff
        /*03bc*/ 	.word	0x00000160
        /*03c0*/ 	.short	0x0100
        /*03c2*/ 	.byte	0x04
	.zero		1


	//   ....[45]....
        /*03c4*/ 	.word	0x00000e40
        /*03c8*/ 	.word	0x000000ff
        /*03cc*/ 	.word	0x00000170
        /*03d0*/ 	.short	0x0100
        /*03d2*/ 	.byte	0x04
	.zero		1


	//   ....[46]....
        /*03d4*/ 	.word	0x00000e50
        /*03d8*/ 	.word	0x000000ff
        /*03dc*/ 	.word	0x00000168
        /*03e0*/ 	.short	0x0100
        /*03e2*/ 	.byte	0x04
	.zero		1


	//   ....[47]....
        /*03e4*/ 	.word	0x00000e60
        /*03e8*/ 	.word	0x000000ff
        /*03ec*/ 	.word	0x00000178
        /*03f0*/ 	.short	0x0100
        /*03f2*/ 	.byte	0x04
	.zero		1


	//   ....[48]....
        /*03f4*/ 	.word	0x000019c0
        /*03f8*/ 	.word	0x00000000
        /*03fc*/ 	.word	0x00000170
        /*0400*/ 	.short	0x010a
        /*0402*/ 	.byte	0xff
	.zero		1


	//   ....[49]....
        /*0404*/ 	.word	0x000019f0
        /*0408*/ 	.word	0x00000000
        /*040c*/ 	.word	0x00000160
        /*0410*/ 	.short	0x0101
        /*0412*/ 	.byte	0xff
	.zero		1


	//   ....[50]....
        /*0414*/ 	.word	0x00001ac0
        /*0418*/ 	.word	0x000000ff
        /*041c*/ 	.word	0x00000060
        /*0420*/ 	.short	0x010a
        /*0422*/ 	.byte	0x04
	.zero		1


	//   ....[51]....
        /*0424*/ 	.word	0x00001b40
        /*0428*/ 	.word	0x000000ff
        /*042c*/ 	.word	0x00000060
        /*0430*/ 	.short	0x010a
        /*0432*/ 	.byte	0x21
	.zero		1


	//   ....[52]....
        /*0434*/ 	.word	0x00001ce0
        /*0438*/ 	.word	0x000000ff
        /*043c*/ 	.word	0x00000060
        /*0440*/ 	.short	0x010a
        /*0442*/ 	.byte	0x08
	.zero		1


	//   ....[53]....
        /*0444*/ 	.word	0x00001df0
        /*0448*/ 	.word	0x000000ff
        /*044c*/ 	.word	0x000000f8
        /*0450*/ 	.short	0x0101
        /*0452*/ 	.byte	0x06
	.zero		1


	//   ....[54]....
        /*0454*/ 	.word	0x00001e10
        /*0458*/ 	.word	0x000000ff
        /*045c*/ 	.word	0x00000060
        /*0460*/ 	.short	0x010a
        /*0462*/ 	.byte	0x04
	.zero		1


	//   ....[55]....
        /*0464*/ 	.word	0x00001e90
        /*0468*/ 	.word	0x000000ff
        /*046c*/ 	.word	0x00000060
        /*0470*/ 	.short	0x010a
        /*0472*/ 	.byte	0x11
	.zero		1


	//   ....[56]....
        /*0474*/ 	.word	0x00002030
        /*0478*/ 	.word	0x000000ff
        /*047c*/ 	.word	0x00000060
        /*0480*/ 	.short	0x010a
        /*0482*/ 	.byte	0x07
	.zero		1


	//   ....[57]....
        /*0484*/ 	.word	0x00002170
        /*0488*/ 	.word	0x00000003
        /*048c*/ 	.word	0x00000100
        /*0490*/ 	.short	0x010a
        /*0492*/ 	.byte	0xff
	.zero		1


	//   ....[58]....
        /*0494*/ 	.word	0x000022c0
        /*0498*/ 	.word	0x00000000
        /*049c*/ 	.word	0x00000000
        /*04a0*/ 	.short	0x0101
        /*04a2*/ 	.byte	0xff
	.zero		1


	//   ....[59]....
        /*04a4*/ 	.word	0x00002880
        /*04a8*/ 	.word	0x000000ff
        /*04ac*/ 	.word	0x00000000
        /*04b0*/ 	.short	0x010a
        /*04b2*/ 	.byte	0x04
	.zero		1


	//   ....[60]....
        /*04b4*/ 	.word	0x00002910
        /*04b8*/ 	.word	0x000000ff
        /*04bc*/ 	.word	0x00000000
        /*04c0*/ 	.short	0x010a
        /*04c2*/ 	.byte	0x05
	.zero		1


	//   ....[61]....
        /*04c4*/ 	.word	0x000029a0
        /*04c8*/ 	.word	0x000000ff
        /*04cc*/ 	.word	0x00000000
        /*04d0*/ 	.short	0x010a
        /*04d2*/ 	.byte	0x05
	.zero		1


	//   ....[62]....
        /*04d4*/ 	.word	0x00002a30
        /*04d8*/ 	.word	0x000000ff
        /*04dc*/ 	.word	0x00000000
        /*04e0*/ 	.short	0x010a
        /*04e2*/ 	.byte	0x05
	.zero		1


	//   ....[63]....
        /*04e4*/ 	.word	0x00002ac0
        /*04e8*/ 	.word	0x000000ff
        /*04ec*/ 	.word	0x00000000
        /*04f0*/ 	.short	0x010a
        /*04f2*/ 	.byte	0x05
	.zero		1


	//   ....[64]....
        /*04f4*/ 	.word	0x00002b50
        /*04f8*/ 	.word	0x000000ff
        /*04fc*/ 	.word	0x00000000
        /*0500*/ 	.short	0x010a
        /*0502*/ 	.byte	0x05
	.zero		1


	//   ....[65]....
        /*0504*/ 	.word	0x00002be0
        /*0508*/ 	.word	0x000000ff
        /*050c*/ 	.word	0x00000000
        /*0510*/ 	.short	0x010a
        /*0512*/ 	.byte	0x05
	.zero		1


	//   ....[66]....
        /*0514*/ 	.word	0x00002c70
        /*0518*/ 	.word	0x000000ff
        /*051c*/ 	.word	0x00000000
        /*0520*/ 	.short	0x010a
        /*0522*/ 	.byte	0x05
	.zero		1


	//   ....[67]....
        /*0524*/ 	.word	0x00002d00
        /*0528*/ 	.word	0x000000ff
        /*052c*/ 	.word	0x00000000
        /*0530*/ 	.short	0x010a
        /*0532*/ 	.byte	0x05
	.zero		1


	//   ....[68]....
        /*0534*/ 	.word	0x00002d90
        /*0538*/ 	.word	0x000000ff
        /*053c*/ 	.word	0x00000000
        /*0540*/ 	.short	0x010a
        /*0542*/ 	.byte	0x05
	.zero		1


	//   ....[69]....
        /*0544*/ 	.word	0x00002e20
        /*0548*/ 	.word	0x000000ff
        /*054c*/ 	.word	0x00000000
        /*0550*/ 	.short	0x010a
        /*0552*/ 	.byte	0x05
	.zero		1


	//   ....[70]....
        /*0554*/ 	.word	0x00002ec0
        /*0558*/ 	.word	0x00000000
        /*055c*/ 	.word	0x00000000
        /*0560*/ 	.short	0x010a
        /*0562*/ 	.byte	0xff
	.zero		1


	//   ....[71]....
        /*0564*/ 	.word	0x00002fe0
        /*0568*/ 	.word	0x00000002
        /*056c*/ 	.word	0x00000160
        /*0570*/ 	.short	0x010a
        /*0572*/ 	.byte	0xff
	.zero		1


	//   ....[72]....
        /*0574*/ 	.word	0x00003050
        /*0578*/ 	.word	0x00000002
        /*057c*/ 	.word	0x00000000
        /*0580*/ 	.short	0x0101
        /*0582*/ 	.byte	0xff
	.zero		1


	//   ....[73]....
        /*0584*/ 	.word	0x00003070
        /*0588*/ 	.word	0x000000ff
        /*058c*/ 	.word	0x00000110
        /*0590*/ 	.short	0x010a
        /*0592*/ 	.byte	0x04
	.zero		1


	//   ....[74]....
        /*0594*/ 	.word	0x00003190
        /*0598*/ 	.word	0x00000002
        /*059c*/ 	.word	0x00000100
        /*05a0*/ 	.short	0x010a
        /*05a2*/ 	.byte	0xff
	.zero		1


	//   ....[75]....
        /*05a4*/ 	.word	0x00003290
        /*05a8*/ 	.word	0x00000002
        /*05ac*/ 	.word	0x00000000
        /*05b0*/ 	.short	0x0101
        /*05b2*/ 	.byte	0xff
	.zero		1


	//   ....[76]....
        /*05b4*/ 	.word	0x00003320
        /*05b8*/ 	.word	0x000000ff
        /*05bc*/ 	.word	0x00000110
        /*05c0*/ 	.short	0x0106
        /*05c2*/ 	.byte	0x04
	.zero		1


	//   ....[77]....
        /*05c4*/ 	.word	0x00003340
        /*05c8*/ 	.word	0x000000ff
        /*05cc*/ 	.word	0x00000110
        /*05d0*/ 	.short	0x010a
        /*05d2*/ 	.byte	0x04
	.zero		1


	//   ....[78]....
        /*05d4*/ 	.word	0x000033d0
        /*05d8*/ 	.word	0x000000ff
        /*05dc*/ 	.word	0x00000110
        /*05e0*/ 	.short	0x0106
        /*05e2*/ 	.byte	0x07
	.zero		1


	//   ....[79]....
        /*05e4*/ 	.word	0x00003410
        /*05e8*/ 	.word	0x00000000
        /*05ec*/ 	.word	0x00000110
        /*05f0*/ 	.short	0x010a
        /*05f2*/ 	.byte	0xff
	.zero		1


	//   ....[80]....
        /*05f4*/ 	.word	0x00003960
        /*05f8*/ 	.word	0x00000000
        /*05fc*/ 	.word	0x00000100
        /*0600*/ 	.short	0x010a
        /*0602*/ 	.byte	0xff
	.zero		1


	//   ....[81]....
        /*0604*/ 	.word	0x00003a60
        /*0608*/ 	.word	0x00000003
        /*060c*/ 	.word	0x00000000
        /*0610*/ 	.short	0x0101
        /*0612*/ 	.byte	0xff
	.zero		1


	//   ....[82]....
        /*0614*/ 	.word	0x00003a70
        /*0618*/ 	.word	0x000000ff
        /*061c*/ 	.word	0x00000000
        /*0620*/ 	.short	0x010a
        /*0622*/ 	.byte	0x04
	.zero		1


	//   ....[83]....
        /*0624*/ 	.word	0x00003af0
        /*0628*/ 	.word	0x000000ff
        /*062c*/ 	.word	0x00000140
        /*0630*/ 	.short	0x010a
        /*0632*/ 	.byte	0x1f
	.zero		1


	//   ....[84]....
        /*0634*/ 	.word	0x00003bd0
        /*0638*/ 	.word	0x000000ff
        /*063c*/ 	.word	0x00000000
        /*0640*/ 	.short	0x010a
        /*0642*/ 	.byte	0x05
	.zero		1


	//   ....[85]....
        /*0644*/ 	.word	0x00003d10
        /*0648*/ 	.word	0x000000ff
        /*064c*/ 	.word	0x00000000
        /*0650*/ 	.short	0x010a
        /*0652*/ 	.byte	0x04
	.zero		1


	//   ....[86]....
        /*0654*/ 	.word	0x00003fa0
        /*0658*/ 	.word	0x000000ff
        /*065c*/ 	.word	0x00000000
        /*0660*/ 	.short	0x010a
        /*0662*/ 	.byte	0x04
	.zero		1


	//   ....[87]....
        /*0664*/ 	.word	0x00004030
        /*0668*/ 	.word	0x000000ff
        /*066c*/ 	.word	0x00000000
        /*0670*/ 	.short	0x010a
        /*0672*/ 	.byte	0x05
	.zero		1


	//   ....[88]....
        /*0674*/ 	.word	0x000040c0
        /*0678*/ 	.word	0x000000ff
        /*067c*/ 	.word	0x00000000
        /*0680*/ 	.short	0x010a
        /*0682*/ 	.byte	0x05
	.zero		1


	//   ....[89]....
        /*0684*/ 	.word	0x00004150
        /*0688*/ 	.word	0x000000ff
        /*068c*/ 	.word	0x00000000
        /*0690*/ 	.short	0x010a
        /*0692*/ 	.byte	0x04
	.zero		1


	//   ....[90]....
        /*0694*/ 	.word	0x000045e0
        /*0698*/ 	.word	0x0000000c
        /*069c*/ 	.word	0x00000100
        /*06a0*/ 	.short	0x010a
        /*06a2*/ 	.byte	0xff
	.zero		1


	//   ....[91]....
        /*06a4*/ 	.word	0x00004750
        /*06a8*/ 	.word	0x00000000
        /*06ac*/ 	.word	0x00000000
        /*06b0*/ 	.short	0x0101
        /*06b2*/ 	.byte	0xff
	.zero		1


	//   ....[92]....
        /*06b4*/ 	.word	0x00004bd0
        /*06b8*/ 	.word	0x000000ff
        /*06bc*/ 	.word	0x000000f8
        /*06c0*/ 	.short	0x010a
        /*06c2*/ 	.byte	0x18
	.zero		1


	//   ....[93]....
        /*06c4*/ 	.word	0x00004d90
        /*06c8*/ 	.word	0x000000ff
        /*06cc*/ 	.word	0x000000d8
        /*06d0*/ 	.short	0x010a
        /*06d2*/ 	.byte	0x04
	.zero		1


	//   ....[94]....
        /*06d4*/ 	.word	0x00004f60
        /*06d8*/ 	.word	0x000000ff
        /*06dc*/ 	.word	0x000000c0
        /*06e0*/ 	.short	0x010b
        /*06e2*/ 	.byte	0x04
	.zero		1


	//   ....[95]....
        /*06e4*/ 	.word	0x00004f70
        /*06e8*/ 	.word	0x000000ff
        /*06ec*/ 	.word	0x00000000
        /*06f0*/ 	.short	0x0101
        /*06f2*/ 	.byte	0x14
	.zero		1


	//   ....[96]....
        /*06f4*/ 	.word	0x00004f80
        /*06f8*/ 	.word	0x000000ff
        /*06fc*/ 	.word	0x000000d8
        /*0700*/ 	.short	0x010a
        /*0702*/ 	.byte	0x05
	.zero		1


	//   ....[97]....
        /*0704*/ 	.word	0x00005170
        /*0708*/ 	.word	0x000000ff
        /*070c*/ 	.word	0x000000c0
        /*0710*/ 	.short	0x010b
        /*0712*/ 	.byte	0x05
	.zero		1


	//   ....[98]....
        /*0714*/ 	.word	0x00005180
        /*0718*/ 	.word	0x000000ff
        /*071c*/ 	.word	0x00000000
        /*0720*/ 	.short	0x0101
        /*0722*/ 	.byte	0x04
	.zero		1


	//   ....[99]....
        /*0724*/ 	.word	0x00005220
        /*0728*/ 	.word	0x000000ff
        /*072c*/ 	.word	0x00000000
        /*0730*/ 	.short	0x010a
        /*0732*/ 	.byte	0x04
	.zero		1


	//   ....[100]....
        /*0734*/ 	.word	0x000052b0
        /*0738*/ 	.word	0x000000ff
        /*073c*/ 	.word	0x00000000
        /*0740*/ 	.short	0x010a
        /*0742*/ 	.byte	0x05
	.zero		1


	//   ....[101]....
        /*0744*/ 	.word	0x00005350
        /*0748*/ 	.word	0x00000000
        /*074c*/ 	.word	0x00000000
        /*0750*/ 	.short	0x010a
        /*0752*/ 	.byte	0xff
	.zero		1


	//   ....[102]....
        /*0754*/ 	.word	0x000056c0
        /*0758*/ 	.word	0x00000000
        /*075c*/ 	.word	0x00000100
        /*0760*/ 	.short	0x010a
        /*0762*/ 	.byte	0xff
	.zero		1


	//   ....[103]....
        /*0764*/ 	.word	0x00005790
        /*0768*/ 	.word	0x00000000
        /*076c*/ 	.word	0x00000000
        /*0770*/ 	.short	0x0101
        /*0772*/ 	.byte	0xff
	.zero		1


	//   ....[104]....
        /*0774*/ 	.word	0x000063e0
        /*0778*/ 	.word	0x00000002
        /*077c*/ 	.word	0x000000c0
        /*0780*/ 	.short	0x010a
        /*0782*/ 	.byte	0xff
	.zero		1


	//   ....[105]....
        /*0784*/ 	.word	0x00006420
        /*0788*/ 	.word	0x00000047
        /*078c*/ 	.word	0x00000120
        /*0790*/ 	.short	0x010a
        /*0792*/ 	.byte	0xff
	.zero		1


	//   ....[106]....
        /*0794*/ 	.word	0x00006510
        /*0798*/ 	.word	0x00000002
        /*079c*/ 	.word	0x000000c0
        /*07a0*/ 	.short	0x010a
        /*07a2*/ 	.byte	0xff
	.zero		1


	//   ....[107]....
        /*07a4*/ 	.word	0x00006740
        /*07a8*/ 	.word	0x00000047
        /*07ac*/ 	.word	0x00000120
        /*07b0*/ 	.short	0x010a
        /*07b2*/ 	.byte	0xff
	.zero		1


	//   ....[108]....
        /*07b4*/ 	.word	0x00006fe0
        /*07b8*/ 	.word	0x00000000
        /*07bc*/ 	.word	0x00000000
        /*07c0*/ 	.short	0x0101
        /*07c2*/ 	.byte	0xff
	.zero		1


	//   ....[109]....
        /*07c4*/ 	.word	0x00006ff0
        /*07c8*/ 	.word	0x00000002
        /*07cc*/ 	.word	0x000000c0
        /*07d0*/ 	.short	0x010a
        /*07d2*/ 	.byte	0xff
	.zero		1


	//   ....[110]....
        /*07d4*/ 	.word	0x000070c0
        /*07d8*/ 	.word	0x00000002
        /*07dc*/ 	.word	0x000000c0
        /*07e0*/ 	.short	0x010a
        /*07e2*/ 	.byte	0xff
	.zero		1


	//   ....[111]....
        /*07e4*/ 	.word	0x000076c0
        /*07e8*/ 	.word	0x000000ff
        /*07ec*/ 	.word	0x00000000
        /*07f0*/ 	.short	0x0101
        /*07f2*/ 	.byte	0x04
	.zero		1


	//   ....[112]....
        /*07f4*/ 	.word	0x00007ab0
        /*07f8*/ 	.word	0x00000000
        /*07fc*/ 	.word	0x00000000
        /*0800*/ 	.short	0x0101
        /*0802*/ 	.byte	0xff
	.zero		1


	//   ....[113]....
        /*0804*/ 	.word	0x00007d60
        /*0808*/ 	.word	0x000000ff
        /*080c*/ 	.word	0x00000000
        /*0810*/ 	.short	0x0101
        /*0812*/ 	.byte	0x04
	.zero		1


	//   ....[114]....
        /*0814*/ 	.word	0x00007d80
        /*0818*/ 	.word	0x00000000
        /*081c*/ 	.word	0x00000170
        /*0820*/ 	.short	0x010a
        /*0822*/ 	.byte	0xff
	.zero		1


	//   ....[115]....
        /*0824*/ 	.word	0x00007de0
        /*0828*/ 	.word	0x00000000
        /*082c*/ 	.word	0x00000060
        /*0830*/ 	.short	0x010a
        /*0832*/ 	.byte	0xff
	.zero		1


	//   ....[116]....
        /*0834*/ 	.word	0x00007e40
        /*0838*/ 	.word	0x00000000
        /*083c*/ 	.word	0x00000060
        /*0840*/ 	.short	0x010a
        /*0842*/ 	.byte	0xff
	.zero		1


	//   ....[117]....
        /*0844*/ 	.word	0x00007e90
        /*0848*/ 	.word	0x00000003
        /*084c*/ 	.word	0x00000100
        /*0850*/ 	.short	0x010a
        /*0852*/ 	.byte	0xff
	.zero		1


	//   ....[118]....
        /*0854*/ 	.word	0x00007ef0
        /*0858*/ 	.word	0x00000000
        /*085c*/ 	.word	0x00000000
        /*0860*/ 	.short	0x010a
        /*0862*/ 	.byte	0xff
	.zero		1


	//   ....[119]....
        /*0864*/ 	.word	0x00007f50
        /*0868*/ 	.word	0x00000000
        /*086c*/ 	.word	0x00000000
        /*0870*/ 	.short	0x010a
        /*0872*/ 	.byte	0xff
	.zero		1


	//   ....[120]....
        /*0874*/ 	.word	0x00007fb0
        /*0878*/ 	.word	0x00000000
        /*087c*/ 	.word	0x00000000
        /*0880*/ 	.short	0x010a
        /*0882*/ 	.byte	0xff
	.zero		1


	//   ....[121]....
        /*0884*/ 	.word	0x00008010
        /*0888*/ 	.word	0x00000000
        /*088c*/ 	.word	0x00000000
        /*0890*/ 	.short	0x010a
        /*0892*/ 	.byte	0xff
	.zero		1


	//   ....[122]....
        /*0894*/ 	.word	0x00008070
        /*0898*/ 	.word	0x00000000
        /*089c*/ 	.word	0x00000000
        /*08a0*/ 	.short	0x010a
        /*08a2*/ 	.byte	0xff
	.zero		1


	//   ....[123]....
        /*08a4*/ 	.word	0x000080d0
        /*08a8*/ 	.word	0x00000000
        /*08ac*/ 	.word	0x00000000
        /*08b0*/ 	.short	0x010a
        /*08b2*/ 	.byte	0xff
	.zero		1


	//   ....[124]....
        /*08b4*/ 	.word	0x00008130
        /*08b8*/ 	.word	0x00000000
        /*08bc*/ 	.word	0x00000000
        /*08c0*/ 	.short	0x010a
        /*08c2*/ 	.byte	0xff
	.zero		1


	//   ....[125]....
        /*08c4*/ 	.word	0x00008190
        /*08c8*/ 	.word	0x00000000
        /*08cc*/ 	.word	0x00000000
        /*08d0*/ 	.short	0x010a
        /*08d2*/ 	.byte	0xff
	.zero		1


	//   ....[126]....
        /*08d4*/ 	.word	0x000081f0
        /*08d8*/ 	.word	0x00000000
        /*08dc*/ 	.word	0x00000000
        /*08e0*/ 	.short	0x010a
        /*08e2*/ 	.byte	0xff
	.zero		1


	//   ....[127]....
        /*08e4*/ 	.word	0x00008250
        /*08e8*/ 	.word	0x00000000
        /*08ec*/ 	.word	0x00000000
        /*08f0*/ 	.short	0x010a
        /*08f2*/ 	.byte	0xff
	.zero		1


	//   ....[128]....
        /*08f4*/ 	.word	0x000082b0
        /*08f8*/ 	.word	0x00000000
        /*08fc*/ 	.word	0x00000000
        /*0900*/ 	.short	0x010a
        /*0902*/ 	.byte	0xff
	.zero		1


	//   ....[129]....
        /*0904*/ 	.word	0x00008300
        /*0908*/ 	.word	0x00000002
        /*090c*/ 	.word	0x00000160
        /*0910*/ 	.short	0x010a
        /*0912*/ 	.byte	0xff
	.zero		1


	//   ....[130]....
        /*0914*/ 	.word	0x00008360
        /*0918*/ 	.word	0x00000002
        /*091c*/ 	.word	0x00000110
        /*0920*/ 	.short	0x010a
        /*0922*/ 	.byte	0xff
	.zero		1


	//   ....[131]....
        /*0924*/ 	.word	0x000083b0
        /*0928*/ 	.word	0x00000002
        /*092c*/ 	.word	0x00000100
        /*0930*/ 	.short	0x010a
        /*0932*/ 	.byte	0xff
	.zero		1


	//   ....[132]....
        /*0934*/ 	.word	0x00008410
        /*0938*/ 	.word	0x00000000
        /*093c*/ 	.word	0x00000110
        /*0940*/ 	.short	0x010a
        /*0942*/ 	.byte	0xff
	.zero		1


	//   ....[133]....
        /*0944*/ 	.word	0x00008460
        /*0948*/ 	.word	0x00000000
        /*094c*/ 	.word	0x00000100
        /*0950*/ 	.short	0x010a
        /*0952*/ 	.byte	0xff
	.zero		1


	//   ....[134]....
        /*0954*/ 	.word	0x000084c0
        /*0958*/ 	.word	0x00000002
        /*095c*/ 	.word	0x00000140
        /*0960*/ 	.short	0x010a
        /*0962*/ 	.byte	0xff
	.zero		1


	//   ....[135]....
        /*0964*/ 	.word	0x00008520
        /*0968*/ 	.word	0x00000000
        /*096c*/ 	.word	0x00000000
        /*0970*/ 	.short	0x010a
        /*0972*/ 	.byte	0xff
	.zero		1


	//   ....[136]....
        /*0974*/ 	.word	0x00008580
        /*0978*/ 	.word	0x00000000
        /*097c*/ 	.word	0x00000000
        /*0980*/ 	.short	0x010a
        /*0982*/ 	.byte	0xff
	.zero		1


	//   ....[137]....
        /*0984*/ 	.word	0x000085e0
        /*0988*/ 	.word	0x00000000
        /*098c*/ 	.word	0x00000000
        /*0990*/ 	.short	0x010a
        /*0992*/ 	.byte	0xff
	.zero		1


	//   ....[138]....
        /*0994*/ 	.word	0x00008640
        /*0998*/ 	.word	0x00000000
        /*099c*/ 	.word	0x00000000
        /*09a0*/ 	.short	0x010a
        /*09a2*/ 	.byte	0xff
	.zero		1


	//   ....[139]....
        /*09a4*/ 	.word	0x000086a0
        /*09a8*/ 	.word	0x00000000
        /*09ac*/ 	.word	0x00000000
        /*09b0*/ 	.short	0x010a
        /*09b2*/ 	.byte	0xff
	.zero		1


	//   ....[140]....
        /*09b4*/ 	.word	0x000086f0
        /*09b8*/ 	.word	0x0000000c
        /*09bc*/ 	.word	0x00000100
        /*09c0*/ 	.short	0x010a
        /*09c2*/ 	.byte	0xff
	.zero		1


	//   ....[141]....
        /*09c4*/ 	.word	0x00008750
        /*09c8*/ 	.word	0x00000000
        /*09cc*/ 	.word	0x000000f8
        /*09d0*/ 	.short	0x010a
        /*09d2*/ 	.byte	0xff
	.zero		1


	//   ....[142]....
        /*09d4*/ 	.word	0x000087b0
        /*09d8*/ 	.word	0x00000000
        /*09dc*/ 	.word	0x000000d8
        /*09e0*/ 	.short	0x010a
        /*09e2*/ 	.byte	0xff
	.zero		1


	//   ....[143]....
        /*09e4*/ 	.word	0x00008810
        /*09e8*/ 	.word	0x00000006
        /*09ec*/ 	.word	0x000000d8
        /*09f0*/ 	.short	0x010a
        /*09f2*/ 	.byte	0xff
	.zero		1


	//   ....[144]....
        /*09f4*/ 	.word	0x00008870
        /*09f8*/ 	.word	0x00000000
        /*09fc*/ 	.word	0x00000000
        /*0a00*/ 	.short	0x010a
        /*0a02*/ 	.byte	0xff
	.zero		1


	//   ....[145]....
        /*0a04*/ 	.word	0x000088d0
        /*0a08*/ 	.word	0x00000000
        /*0a0c*/ 	.word	0x00000000
        /*0a10*/ 	.short	0x010a
        /*0a12*/ 	.byte	0xff
	.zero		1


	//   ....[146]....
        /*0a14*/ 	.word	0x00008920
        /*0a18*/ 	.word	0x00000000
        /*0a1c*/ 	.word	0x00000100
        /*0a20*/ 	.short	0x010a
        /*0a22*/ 	.byte	0xff
	.zero		1


	//   ....[147]....
        /*0a24*/ 	.word	0x00008970
        /*0a28*/ 	.word	0x00000002
        /*0a2c*/ 	.word	0x000000c0
        /*0a30*/ 	.short	0x010a
        /*0a32*/ 	.byte	0xff
	.zero		1


	//   ....[148]....
        /*0a34*/ 	.word	0x000089c0
        /*0a38*/ 	.word	0x00000047
        /*0a3c*/ 	.word	0x00000120
        /*0a40*/ 	.short	0x010a
        /*0a42*/ 	.byte	0xff
	.zero		1


	//   ....[149]....
        /*0a44*/ 	.word	0x00008a10
        /*0a48*/ 	.word	0x00000002
        /*0a4c*/ 	.word	0x000000c0
        /*0a50*/ 	.short	0x010a
        /*0a52*/ 	.byte	0xff
	.zero		1


	//----- nvinfo : EIATTR_NUM_MBARRIERS
	.align		4
.L_47:
        /*0a54*/ 	.byte	0x03, 0x38
        /*0a56*/ 	.short	0x0030


	//----- nvinfo : EIATTR_EXIT_INSTR_OFFSETS
	.align		4
        /*0a58*/ 	.byte	0x04, 0x1c
        /*0a5a*/ 	.short	(.L_49 - .L_48)


	//   ....[0]....
.L_48:
        /*0a5c*/ 	.word	0x00002ef0


	//   ....[1]....
        /*0a60*/ 	.word	0x000033e0


	//   ....[2]....
        /*0a64*/ 	.word	0x00003440


	//   ....[3]....
        /*0a68*/ 	.word	0x000043b0


	//   ....[4]....
        /*0a6c*/ 	.word	0x00005380


	//   ....[5]....
        /*0a70*/ 	.word	0x000053c0


	//   ....[6]....
        /*0a74*/ 	.word	0x00007c50


	//   ....[7]....
        /*0a78*/ 	.word	0x00007cd0


	//   ....[8]....
        /*0a7c*/ 	.word	0x00007d00


	//   ....[9]....
        /*0a80*/ 	.word	0x00007d70


	//----- nvinfo : EIATTR_MAX_THREADS
	.align		4
.L_49:
        /*0a84*/ 	.byte	0x04, 0x05
        /*0a86*/ 	.short	(.L_51 - .L_50)
.L_50:
        /*0a88*/ 	.word	0x00000100
        /*0a8c*/ 	.word	0x00000001
        /*0a90*/ 	.word	0x00000001


	//----- nvinfo : EIATTR_CRS_STACK_SIZE
	.align		4
.L_51:
        /*0a94*/ 	.byte	0x04, 0x1e
        /*0a96*/ 	.short	(.L_53 - .L_52)
.L_52:
        /*0a98*/ 	.word	0x00000000


	//----- nvinfo : EIATTR_CBANK_PARAM_SIZE
	.align		4
.L_53:
        /*0a9c*/ 	.byte	0x03, 0x19
        /*0a9e*/ 	.short	0x0800


	//----- nvinfo : EIATTR_PARAM_CBANK
	.align		4
        /*0aa0*/ 	.byte	0x04, 0x0a
        /*0aa2*/ 	.short	(.L_55 - .L_54)
	.align		4
.L_54:
        /*0aa4*/ 	.word	index@(.nv.constant0._ZN7cutlass13device_kernelINS_4gemm6kernel13GemmUniversalIN4cute5tupleIJiiiiEEENS1_10collective13CollectiveMmaINS1_35MainloopSm100TmaUmmaWarpSpecializedILi12ELi2ELi4ENS5_IJNS4_1CILi1EEENSA_ILi2EEESB_EEEEENS5_IJNSA_ILi64EEESF_NSA_ILi32EEEEEENS_10tfloat32_tENS5_IJlSB_lEEESI_SJ_NS4_8TiledMMAINS4_8MMA_AtomIJNS4_17SM100_MMA_TF32_SSISI_SI_fLi64ELi64ELNS4_4UMMA5MajorE0ELSO_0ELNSN_7ScaleInE0ELSP_0EEEEEENS4_6LayoutINS5_IJSB_SB_SB_EEENS5_IJNSA_ILi0EEESU_SU_EEEEENS5_IJNS4_10UnderscoreESX_SX_EEEEENS4_23SM90_TMA_LOAD_MULTICASTENS4_14ComposedLayoutINS4_7SwizzleILi3ELi4ELi3EEENS4_18smem_ptr_flag_bitsILi32EEENSS_INS5_IJNSA_ILi8EEESG_EEENS5_IJSG_SB_EEEEEEEvNS4_8identityENS4_13SM90_TMA_LOADES1A_vS1B_EENS_8epilogue10collective18CollectiveEpilogueINS1E_23Sm100TmaWarpSpecializedILi3ELi2ELi16ELb1ELb0EEEJSH_NS5_IJNSS_ISF_SB_EENSS_ISG_SB_EEEEESI_SJ_SI_SJ_NS1E_6fusion15FusionCallbacksIS1I_NS1M_17LinearCombinationISI_fSI_fLNS_15FloatRoundStyleE2EEESH_S1L_JEEENS4_5SM1004TMEM4LOAD26SM100_TMEM_LOAD_16dp128b8xES1C_S1A_NS4_17SM75_U32x4_LDSM_NENS4_14SM90_TMA_STOREES1A_NS4_17SM90_U32x4_STSM_NENS4_39AutoVectorizingCopyWithAssumedAlignmentILi128EEEEEEvvEEEEvNT_6ParamsE)
        /*0aa8*/ 	.short	0x0380
        /*0aaa*/ 	.short	0x0800


	//----- nvinfo : EIATTR_SW_WAR
	.align		4
.L_55:
        /*0aac*/ 	.byte	0x04, 0x36
        /*0aae*/ 	.short	(.L_57 - .L_56)
.L_56:
        /*0ab0*/ 	.word	0x00000008
.L_57:


//--------------------- .nv.callgraph             --------------------------
	.section	.nv.callgraph,"",@"SHT_CUDA_CALLGRAPH"
	.align	4
	.sectionentsize	8
	.align		4
        /*0000*/ 	.word	0x00000000
	.align		4
        /*0004*/ 	.word	0xffffffff
	.align		4
        /*0008*/ 	.word	index@(_ZN7cutlass13device_kernelINS_4gemm6kernel13GemmUniversalIN4cute5tupleIJiiiiEEENS1_10collective13CollectiveMmaINS1_35MainloopSm100TmaUmmaWarpSpecializedILi12ELi2ELi4ENS5_IJNS4_1CILi1EEENSA_ILi2EEESB_EEEEENS5_IJNSA_ILi64EEESF_NSA_ILi32EEEEEENS_10tfloat32_tENS5_IJlSB_lEEESI_SJ_NS4_8TiledMMAINS4_8MMA_AtomIJNS4_17SM100_MMA_TF32_SSISI_SI_fLi64ELi64ELNS4_4UMMA5MajorE0ELSO_0ELNSN_7ScaleInE0ELSP_0EEEEEENS4_6LayoutINS5_IJSB_SB_SB_EEENS5_IJNSA_ILi0EEESU_SU_EEEEENS5_IJNS4_10UnderscoreESX_SX_EEEEENS4_23SM90_TMA_LOAD_MULTICASTENS4_14ComposedLayoutINS4_7SwizzleILi3ELi4ELi3EEENS4_18smem_ptr_flag_bitsILi32EEENSS_INS5_IJNSA_ILi8EEESG_EEENS5_IJSG_SB_EEEEEEEvNS4_8identityENS4_13SM90_TMA_LOADES1A_vS1B_EENS_8epilogue10collective18CollectiveEpilogueINS1E_23Sm100TmaWarpSpecializedILi3ELi2ELi16ELb1ELb0EEEJSH_NS5_IJNSS_ISF_SB_EENSS_ISG_SB_EEEEESI_SJ_SI_SJ_NS1E_6fusion15FusionCallbacksIS1I_NS1M_17LinearCombinationISI_fSI_fLNS_15FloatRoundStyleE2EEESH_S1L_JEEENS4_5SM1004TMEM4LOAD26SM100_TMEM_LOAD_16dp128b8xES1C_S1A_NS4_17SM75_U32x4_LDSM_NENS4_14SM90_TMA_STOREES1A_NS4_17SM90_U32x4_STSM_NENS4_39AutoVectorizingCopyWithAssumedAlignmentILi128EEEEEEvvEEEEvNT_6ParamsE)
	.align		4
        /*000c*/ 	.word	index@(__assertfail)
	.align		4
        /*0010*/ 	.word	0x00000000
	.align		4
        /*0014*/ 	.word	0xfffffffe
	.align		4
        /*0018*/ 	.word	0x00000000
	.align		4
        /*001c*/ 	.word	0xfffffffd
	.align		4
        /*0020*/ 	.word	0x00000000
	.align		4
        /*0024*/ 	.word	0xfffffffc


//--------------------- .nv.constant4             --------------------------
	.section	.nv.constant4,"a",@progbits
	.align	8
	.align		8
.nv.constant4:
        /*0000*/ 	.dword	__assertfail
	.align		8
        /*0008*/ 	.dword	__unnamed_1
	.align		8
        /*0010*/ 	.dword	__unnamed_2
	.align		8
        /*0018*/ 	.dword	_ZN39_INTERNAL_49bd7b63_4_k_cu_d8531473_90224cuda3std3__45__cpo5beginE
	.align		8
        /*0020*/ 	.dword	_ZN39_INTERNAL_49bd7b63_4_k_cu_d8531473_90224cuda3std3__45__cpo3endE
	.align		8
        /*0028*/ 	.dword	_ZN39_INTERNAL_49bd7b63_4_k_cu_d8531473_90224cuda3std3__45__cpo6cbeginE
	.align		8
        /*0030*/ 	.dword	_ZN39_INTERNAL_49bd7b63_4_k_cu_d8531473_90224cuda3std3__45__cpo4cendE
	.align		8
        /*0038*/ 	.dword	_ZN39_INTERNAL_49bd7b63_4_k_cu_d8531473_90224cuda3std3__441_GLOBAL__N__49bd7b63_4_k_cu_d8531473_90226ignoreE
	.align		8
        /*0040*/ 	.dword	_ZN39_INTERNAL_49bd7b63_4_k_cu_d8531473_90224cuda3std3__419piecewise_constructE
	.align		8
        /*0048*/ 	.dword	_ZN39_INTERNAL_49bd7b63_4_k_cu_d8531473_90224cuda3std3__48in_placeE
	.align		8
        /*0050*/ 	.dword	_ZN39_INTERNAL_49bd7b63_4_k_cu_d8531473_90224cuda3std6ranges3__45__cpo4swapE
	.align		8
        /*0058*/ 	.dword	_ZN39_INTERNAL_49bd7b63_4_k_cu_d8531473_90224cuda3std6ranges3__45__cpo9iter_moveE
	.align		8
        /*0060*/ 	.dword	_ZN39_INTERNAL_49bd7b63_4_k_cu_d8531473_90224cute7productE
	.align		8
        /*0068*/ 	.dword	_ZN39_INTERNAL_49bd7b63_4_k_cu_d8531473_90224cute1_E
	.align		8
        /*0070*/ 	.dword	$str$25
	.align		8
        /*0078*/ 	.dword	$str$26
	.align		8
        /*0080*/ 	.dword	$str$27
	.align		8
        /*0088*/ 	.dword	$str$28


//--------------------- .text._ZN7cutlass13device_kernelINS_4gemm6kernel13GemmUniversalIN4cute5tupleIJiiiiEEENS1_10collective13CollectiveMmaINS1_35MainloopSm100TmaUmmaWarpSpecializedILi12ELi2ELi4ENS5_IJNS4_1CILi1EEENSA_ILi2EEESB_EEEEENS5_IJNSA_ILi64EEESF_NSA_ILi32EEEEEENS_10tfloat32_tENS5_IJlSB_lEEESI_SJ_NS4_8TiledMMAINS4_8MMA_AtomIJNS4_17SM100_MMA_TF32_SSISI_SI_fLi64ELi64ELNS4_4UMMA5MajorE0ELSO_0ELNSN_7ScaleInE0ELSP_0EEEEEENS4_6LayoutINS5_IJSB_SB_SB_EEENS5_IJNSA_ILi0EEESU_SU_EEEEENS5_IJNS4_10UnderscoreESX_SX_EEEEENS4_23SM90_TMA_LOAD_MULTICASTENS4_14ComposedLayoutINS4_7SwizzleILi3ELi4ELi3EEENS4_18smem_ptr_flag_bitsILi32EEENSS_INS5_IJNSA_ILi8EEESG_EEENS5_IJSG_SB_EEEEEEEvNS4_8identityENS4_13SM90_TMA_LOADES1A_vS1B_EENS_8epilogue10collective18CollectiveEpilogueINS1E_23Sm100TmaWarpSpecializedILi3ELi2ELi16ELb1ELb0EEEJSH_NS5_IJNSS_ISF_SB_EENSS_ISG_SB_EEEEESI_SJ_SI_SJ_NS1E_6fusion15FusionCallbacksIS1I_NS1M_17LinearCombinationISI_fSI_fLNS_15FloatRoundStyleE2EEESH_S1L_JEEENS4_5SM1004TMEM4LOAD26SM100_TMEM_LOAD_16dp128b8xES1C_S1A_NS4_17SM75_U32x4_LDSM_NENS4_14SM90_TMA_STOREES1A_NS4_17SM90_U32x4_STSM_NENS4_39AutoVectorizingCopyWithAssumedAlignmentILi128EEEEEEvvEEEEvNT_6ParamsE --------------------------
	.section	.text._ZN7cutlass13device_kernelINS_4gemm6kernel13GemmUniversalIN4cute5tupleIJiiiiEEENS1_10collective13CollectiveMmaINS1_35MainloopSm100TmaUmmaWarpSpecializedILi12ELi2ELi4ENS5_IJNS4_1CILi1EEENSA_ILi2EEESB_EEEEENS5_IJNSA_ILi64EEESF_NSA_ILi32EEEEEENS_10tfloat32_tENS5_IJlSB_lEEESI_SJ_NS4_8TiledMMAINS4_8MMA_AtomIJNS4_17SM100_MMA_TF32_SSISI_SI_fLi64ELi64ELNS4_4UMMA5MajorE0ELSO_0ELNSN_7ScaleInE0ELSP_0EEEEEENS4_6LayoutINS5_IJSB_SB_SB_EEENS5_IJNSA_ILi0EEESU_SU_EEEEENS5_IJNS4_10UnderscoreESX_SX_EEEEENS4_23SM90_TMA_LOAD_MULTICASTENS4_14ComposedLayoutINS4_7SwizzleILi3ELi4ELi3EEENS4_18smem_ptr_flag_bitsILi32EEENSS_INS5_IJNSA_ILi8EEESG_EEENS5_IJSG_SB_EEEEEEEvNS4_8identityENS4_13SM90_TMA_LOADES1A_vS1B_EENS_8epilogue10collective18CollectiveEpilogueINS1E_23Sm100TmaWarpSpecializedILi3ELi2ELi16ELb1ELb0EEEJSH_NS5_IJNSS_ISF_SB_EENSS_ISG_SB_EEEEESI_SJ_SI_SJ_NS1E_6fusion15FusionCallbacksIS1I_NS1M_17LinearCombinationISI_fSI_fLNS_15FloatRoundStyleE2EEESH_S1L_JEEENS4_5SM1004TMEM4LOAD26SM100_TMEM_LOAD_16dp128b8xES1C_S1A_NS4_17SM75_U32x4_LDSM_NENS4_14SM90_TMA_STOREES1A_NS4_17SM90_U32x4_STSM_NENS4_39AutoVectorizingCopyWithAssumedAlignmentILi128EEEEEEvvEEEEvNT_6ParamsE,"ax",@progbits
	.align	128
.text._ZN7cutlass13device_kernelINS_4gemm6kernel13GemmUniversalIN4cute5tupleIJiiiiEEENS1_10collective13CollectiveMmaINS1_35MainloopSm100TmaUmmaWarpSpecializedILi12ELi2ELi4ENS5_IJNS4_1CILi1EEENSA_ILi2EEESB_EEEEENS5_IJNSA_ILi64EEESF_NSA_ILi32EEEEEENS_10tfloat32_tENS5_IJlSB_lEEESI_SJ_NS4_8TiledMMAINS4_8MMA_AtomIJNS4_17SM100_MMA_TF32_SSISI_SI_fLi64ELi64ELNS4_4UMMA5MajorE0ELSO_0ELNSN_7ScaleInE0ELSP_0EEEEEENS4_6LayoutINS5_IJSB_SB_SB_EEENS5_IJNSA_ILi0EEESU_SU_EEEEENS5_IJNS4_10UnderscoreESX_SX_EEEEENS4_23SM90_TMA_LOAD_MULTICASTENS4_14ComposedLayoutINS4_7SwizzleILi3ELi4ELi3EEENS4_18smem_ptr_flag_bitsILi32EEENSS_INS5_IJNSA_ILi8EEESG_EEENS5_IJSG_SB_EEEEEEEvNS4_8identityENS4_13SM90_TMA_LOADES1A_vS1B_EENS_8epilogue10collective18CollectiveEpilogueINS1E_23Sm100TmaWarpSpecializedILi3ELi2ELi16ELb1ELb0EEEJSH_NS5_IJNSS_ISF_SB_EENSS_ISG_SB_EEEEESI_SJ_SI_SJ_NS1E_6fusion15FusionCallbacksIS1I_NS1M_17LinearCombinationISI_fSI_fLNS_15FloatRoundStyleE2EEESH_S1L_JEEENS4_5SM1004TMEM4LOAD26SM100_TMEM_LOAD_16dp128b8xES1C_S1A_NS4_17SM75_U32x4_LDSM_NENS4_14SM90_TMA_STOREES1A_NS4_17SM90_U32x4_STSM_NENS4_39AutoVectorizingCopyWithAssumedAlignmentILi128EEEEEEvvEEEEvNT_6ParamsE:
        .type           _ZN7cutlass13device_kernelINS_4gemm6kernel13GemmUniversalIN4cute5tupleIJiiiiEEENS1_10collective13CollectiveMmaINS1_35MainloopSm100TmaUmmaWarpSpecializedILi12ELi2ELi4ENS5_IJNS4_1CILi1EEENSA_ILi2EEESB_EEEEENS5_IJNSA_ILi64EEESF_NSA_ILi32EEEEEENS_10tfloat32_tENS5_IJlSB_lEEESI_SJ_NS4_8TiledMMAINS4_8MMA_AtomIJNS4_17SM100_MMA_TF32_SSISI_SI_fLi64ELi64ELNS4_4UMMA5MajorE0ELSO_0ELNSN_7ScaleInE0ELSP_0EEEEEENS4_6LayoutINS5_IJSB_SB_SB_EEENS5_IJNSA_ILi0EEESU_SU_EEEEENS5_IJNS4_10UnderscoreESX_SX_EEEEENS4_23SM90_TMA_LOAD_MULTICASTENS4_14ComposedLayoutINS4_7SwizzleILi3ELi4ELi3EEENS4_18smem_ptr_flag_bitsILi32EEENSS_INS5_IJNSA_ILi8EEESG_EEENS5_IJSG_SB_EEEEEEEvNS4_8identityENS4_13SM90_TMA_LOADES1A_vS1B_EENS_8epilogue10collective18CollectiveEpilogueINS1E_23Sm100TmaWarpSpecializedILi3ELi2ELi16ELb1ELb0EEEJSH_NS5_IJNSS_ISF_SB_EENSS_ISG_SB_EEEEESI_SJ_SI_SJ_NS1E_6fusion15FusionCallbacksIS1I_NS1M_17LinearCombinationISI_fSI_fLNS_15FloatRoundStyleE2EEESH_S1L_JEEENS4_5SM1004TMEM4LOAD26SM100_TMEM_LOAD_16dp128b8xES1C_S1A_NS4_17SM75_U32x4_LDSM_NENS4_14SM90_TMA_STOREES1A_NS4_17SM90_U32x4_STSM_NENS4_39AutoVectorizingCopyWithAssumedAlignmentILi128EEEEEEvvEEEEvNT_6ParamsE,@function
        .size           _ZN7cutlass13device_kernelINS_4gemm6kernel13GemmUniversalIN4cute5tupleIJiiiiEEENS1_10collective13CollectiveMmaINS1_35MainloopSm100TmaUmmaWarpSpecializedILi12ELi2ELi4ENS5_IJNS4_1CILi1EEENSA_ILi2EEESB_EEEEENS5_IJNSA_ILi64EEESF_NSA_ILi32EEEEEENS_10tfloat32_tENS5_IJlSB_lEEESI_SJ_NS4_8TiledMMAINS4_8MMA_AtomIJNS4_17SM100_MMA_TF32_SSISI_SI_fLi64ELi64ELNS4_4UMMA5MajorE0ELSO_0ELNSN_7ScaleInE0ELSP_0EEEEEENS4_6LayoutINS5_IJSB_SB_SB_EEENS5_IJNSA_ILi0EEESU_SU_EEEEENS5_IJNS4_10UnderscoreESX_SX_EEEEENS4_23SM90_TMA_LOAD_MULTICASTENS4_14ComposedLayoutINS4_7SwizzleILi3ELi4ELi3EEENS4_18smem_ptr_flag_bitsILi32EEENSS_INS5_IJNSA_ILi8EEESG_EEENS5_IJSG_SB_EEEEEEEvNS4_8identityENS4_13SM90_TMA_LOADES1A_vS1B_EENS_8epilogue10collective18CollectiveEpilogueINS1E_23Sm100TmaWarpSpecializedILi3ELi2ELi16ELb1ELb0EEEJSH_NS5_IJNSS_ISF_SB_EENSS_ISG_SB_EEEEESI_SJ_SI_SJ_NS1E_6fusion15FusionCallbacksIS1I_NS1M_17LinearCombinationISI_fSI_fLNS_15FloatRoundStyleE2EEESH_S1L_JEEENS4_5SM1004TMEM4LOAD26SM100_TMEM_LOAD_16dp128b8xES1C_S1A_NS4_17SM75_U32x4_LDSM_NENS4_14SM90_TMA_STOREES1A_NS4_17SM90_U32x4_STSM_NENS4_39AutoVectorizingCopyWithAssumedAlignmentILi128EEEEEEvvEEEEvNT_6ParamsE,(.L_x_186 - _ZN7cutlass13device_kernelINS_4gemm6kernel13GemmUniversalIN4cute5tupleIJiiiiEEENS1_10collective13CollectiveMmaINS1_35MainloopSm100TmaUmmaWarpSpecializedILi12ELi2ELi4ENS5_IJNS4_1CILi1EEENSA_ILi2EEESB_EEEEENS5_IJNSA_ILi64EEESF_NSA_ILi32EEEEEENS_10tfloat32_tENS5_IJlSB_lEEESI_SJ_NS4_8TiledMMAINS4_8MMA_AtomIJNS4_17SM100_MMA_TF32_SSISI_SI_fLi64ELi64ELNS4_4UMMA5MajorE0ELSO_0ELNSN_7ScaleInE0ELSP_0EEEEEENS4_6LayoutINS5_IJSB_SB_SB_EEENS5_IJNSA_ILi0EEESU_SU_EEEEENS5_IJNS4_10UnderscoreESX_SX_EEEEENS4_23SM90_TMA_LOAD_MULTICASTENS4_14ComposedLayoutINS4_7SwizzleILi3ELi4ELi3EEENS4_18smem_ptr_flag_bitsILi32EEENSS_INS5_IJNSA_ILi8EEESG_EEENS5_IJSG_SB_EEEEEEEvNS4_8identityENS4_13SM90_TMA_LOADES1A_vS1B_EENS_8epilogue10collective18CollectiveEpilogueINS1E_23Sm100TmaWarpSpecializedILi3ELi2ELi16ELb1ELb0EEEJSH_NS5_IJNSS_ISF_SB_EENSS_ISG_SB_EEEEESI_SJ_SI_SJ_NS1E_6fusion15FusionCallbacksIS1I_NS1M_17LinearCombinationISI_fSI_fLNS_15FloatRoundStyleE2EEESH_S1L_JEEENS4_5SM1004TMEM4LOAD26SM100_TMEM_LOAD_16dp128b8xES1C_S1A_NS4_17SM75_U32x4_LDSM_NENS4_14SM90_TMA_STOREES1A_NS4_17SM90_U32x4_STSM_NENS4_39AutoVectorizingCopyWithAssumedAlignmentILi128EEEEEEvvEEEEvNT_6ParamsE)
        .other          _ZN7cutlass13device_kernelINS_4gemm6kernel13GemmUniversalIN4cute5tupleIJiiiiEEENS1_10collective13CollectiveMmaINS1_35MainloopSm100TmaUmmaWarpSpecializedILi12ELi2ELi4ENS5_IJNS4_1CILi1EEENSA_ILi2EEESB_EEEEENS5_IJNSA_ILi64EEESF_NSA_ILi32EEEEEENS_10tfloat32_tENS5_IJlSB_lEEESI_SJ_NS4_8TiledMMAINS4_8MMA_AtomIJNS4_17SM100_MMA_TF32_SSISI_SI_fLi64ELi64ELNS4_4UMMA5MajorE0ELSO_0ELNSN_7ScaleInE0ELSP_0EEEEEENS4_6LayoutINS5_IJSB_SB_SB_EEENS5_IJNSA_ILi0EEESU_SU_EEEEENS5_IJNS4_10UnderscoreESX_SX_EEEEENS4_23SM90_TMA_LOAD_MULTICASTENS4_14ComposedLayoutINS4_7SwizzleILi3ELi4ELi3EEENS4_18smem_ptr_flag_bitsILi32EEENSS_INS5_IJNSA_ILi8EEESG_EEENS5_IJSG_SB_EEEEEEEvNS4_8identityENS4_13SM90_TMA_LOADES1A_vS1B_EENS_8epilogue10collective18CollectiveEpilogueINS1E_23Sm100TmaWarpSpecializedILi3ELi2ELi16ELb1ELb0EEEJSH_NS5_IJNSS_ISF_SB_EENSS_ISG_SB_EEEEESI_SJ_SI_SJ_NS1E_6fusion15FusionCallbacksIS1I_NS1M_17LinearCombinationISI_fSI_fLNS_15FloatRoundStyleE2EEESH_S1L_JEEENS4_5SM1004TMEM4LOAD26SM100_TMEM_LOAD_16dp128b8xES1C_S1A_NS4_17SM75_U32x4_LDSM_NENS4_14SM90_TMA_STOREES1A_NS4_17SM90_U32x4_STSM_NENS4_39AutoVectorizingCopyWithAssumedAlignmentILi128EEEEEEvvEEEEvNT_6ParamsE,@"STO_CUDA_ENTRY STV_DEFAULT"
_ZN7cutlass13device_kernelINS_4gemm6kernel13GemmUniversalIN4cute5tupleIJiiiiEEENS1_10collective13CollectiveMmaINS1_35MainloopSm100TmaUmmaWarpSpecializedILi12ELi2ELi4ENS5_IJNS4_1CILi1EEENSA_ILi2EEESB_EEEEENS5_IJNSA_ILi64EEESF_NSA_ILi32EEEEEENS_10tfloat32_tENS5_IJlSB_lEEESI_SJ_NS4_8TiledMMAINS4_8MMA_AtomIJNS4_17SM100_MMA_TF32_SSISI_SI_fLi64ELi64ELNS4_4UMMA5MajorE0ELSO_0ELNSN_7ScaleInE0ELSP_0EEEEEENS4_6LayoutINS5_IJSB_SB_SB_EEENS5_IJNSA_ILi0EEESU_SU_EEEEENS5_IJNS4_10UnderscoreESX_SX_EEEEENS4_23SM90_TMA_LOAD_MULTICASTENS4_14ComposedLayoutINS4_7SwizzleILi3ELi4ELi3EEENS4_18smem_ptr_flag_bitsILi32EEENSS_INS5_IJNSA_ILi8EEESG_EEENS5_IJSG_SB_EEEEEEEvNS4_8identityENS4_13SM90_TMA_LOADES1A_vS1B_EENS_8epilogue10collective18CollectiveEpilogueINS1E_23Sm100TmaWarpSpecializedILi3ELi2ELi16ELb1ELb0EEEJSH_NS5_IJNSS_ISF_SB_EENSS_ISG_SB_EEEEESI_SJ_SI_SJ_NS1E_6fusion15FusionCallbacksIS1I_NS1M_17LinearCombinationISI_fSI_fLNS_15FloatRoundStyleE2EEESH_S1L_JEEENS4_5SM1004TMEM4LOAD26SM100_TMEM_LOAD_16dp128b8xES1C_S1A_NS4_17SM75_U32x4_LDSM_NENS4_14SM90_TMA_STOREES1A_NS4_17SM90_U32x4_STSM_NENS4_39AutoVectorizingCopyWithAssumedAlignmentILi128EEEEEEvvEEEEvNT_6ParamsE:
[----:B------:R-:W1:Y:S01]  /*0000*/  LDC R1, c[0x0][0x37c] ;  /* 0x0000df00ff017b82 */ /* 0x000e620000000800 */
[----:B------:R-:W2:Y:S01]  /*0010*/  S2R R64, SR_TID.X ;  /* 0x0000000000407919 */ /* 0x000ea20000002100 */
[----:B------:R-:W3:Y:S01]  /*0020*/  LDCU.64 UR8, c[0x0][0x890] ;  /* 0x00011200ff0877ac */ /* 0x000ee20008000a00 */
[----:B------:R-:W-:Y:S02]  /*0030*/  PRMT R53, RZ, 0x7610, R53 ;  /* 0x00007610ff357816 */ /* 0x000fe40000000035 */
[----:B------:R-:W-:Y:S01]  /*0040*/  ELECT P3, URZ, PT ;  /* 0x0000000000ff782f */ /* 0x000fe20003860000 */
[----:B---3--:R-:W-:-:S04]  /*0050*/  UISETP.NE.U32.AND UP0, UPT, UR8, URZ, UPT ;  /* 0x000000ff0800728c */ /* 0x008fc8000bf05070 */
[----:B------:R-:W-:Y:S01]  /*0060*/  UISETP.NE.AND.EX UP0, UPT, UR9, URZ, UPT, UP0 ;  /* 0x000000ff0900728c */ /* 0x000fe2000bf05300 */
[----:B--2---:R-:W-:-:S05]  /*0070*/  SHF.R.U32.HI R54, RZ, 0x5, R64 ;  /* 0x00000005ff367819 */ /* 0x004fca0000011640 */
[----:B------:R-:W2:Y:S02]  /*0080*/  SHFL.IDX PT, R0, R54, RZ, 0x1f ;  /* 0x00001fff36007589 */ /* 0x000ea400000e0000 */
[----:B--2---:R-:W-:Y:S01]  /*0090*/  R2UR UR22, R0 ;  /* 0x00000000001672ca */ /* 0x004fe200000e0000 */
[----:B-1----:R-:W-:-:S14]  /*00a0*/  BRA.U UP0, `(.L_x_0) ;  /* 0x0000000100307547 */ /* 0x002fdc000b800000 */
[----:B------:R-:W1:Y:S02]  /*00b0*/  LDCU.64 UR4, c[0x0][0x888] ;  /* 0x00011100ff0477ac */ /* 0x000e640008000a00 */
[----:B-1----:R-:W-:-:S04]  /*00c0*/  UISETP.NE.U32.AND UP0, UPT, UR4, URZ, UPT ;  /* 0x000000ff0400728c */ /* 0x002fc8000bf05070 */
[----:B------:R-:W-:-:S09]  /*00d0*/  UISETP.NE.AND.EX UP0, UPT, UR5, URZ, UPT, UP0 ;  /* 0x000000ff0500728c */ /* 0x000fd2000bf05300 */
[----:B------:R-:W-:Y:S05]  /*00e0*/  BRA.U !UP0, `(.L_x_1) ;  /* 0x0000000108147547 */ /* 0x000fea000b800000 */
[----:B------:R-:W1:Y:S01]  /*00f0*/  LDC.64 R26, c[0x0][0x888] ;  /* 0x00022200ff1a7b82 */ /* 0x000e620000000a00 */
[----:B------:R-:W1:Y:S02]  /*0100*/  LDCU.64 UR4, c[0x0][0x358] ;  /* 0x00006b00ff0477ac */ /* 0x000e640008000a00 */
[----:B-1----:R1:W5:Y:S01]  /*0110*/  LDG.E R26, desc[UR4][R26.64] ;  /* 0x000000041a1a7981 */ /* 0x002362000c1e1900 */
[----:B------:R-:W-:Y:S01]  /*0120*/  HFMA2 R53, -RZ, RZ, 0, 5.9604644775390625e-08 ;  /* 0x00000001ff357431 */ /* 0x000fe200000001ff */
[----:B------:R-:W-:Y:S05]  /*0130*/  BRA `(.L_x_0) ;  /* 0x00000000000c7947 */ /* 0x000fea0003800000 */
.L_x_1:
[----:B------:R-:W1:Y:S01]  /*0140*/  LDCU UR4, c[0x0][0x880] ;  /* 0x00011000ff0477ac */ /* 0x000e620008000800 */
[----:B------:R-:W-:Y:S01]  /*0150*/  HFMA2 R53, -RZ, RZ, 0, 5.9604644775390625e-08 ;  /* 0x00000001ff357431 */ /* 0x000fe200000001ff */
[----:B-1----:R-:W-:-:S07]  /*0160*/  MOV R26, UR4 ;  /* 0x00000004001a7c02 */ /* 0x002fce0008000f00 */
.L_x_0:
[----:B------:R-:W2:Y:S02]  /*0170*/  LDCU.64 UR4, c[0x0][0x8b0] ;  /* 0x00011600ff0477ac */ /* 0x000ea40008000a00 */
[----:B--2---:R-:W-:-:S04]  /*0180*/  UISETP.NE.U32.AND UP0, UPT, UR4, URZ, UPT ;  /* 0x000000ff0400728c */ /* 0x004fc8000bf05070 */
[----:B------:R-:W-:-:S09]  /*0190*/  UISETP.NE.AND.EX UP0, UPT, UR5, URZ, UPT, UP0 ;  /* 0x000000ff0500728c */ /* 0x000fd2000bf05300 */
[----:B------:R-:W-:Y:S05]  /*01a0*/  BRA.U UP0, `(.L_x_2) ;  /* 0x0000000100287547 */ /* 0x000fea000b800000 */
[----:B------:R-:W2:Y:S02]  /*01b0*/  LDCU.64 UR4, c[0x0][0x8a8] ;  /* 0x00011500ff0477ac */ /* 0x000ea40008000a00 */
[----:B--2---:R-:W-:-:S04]  /*01c0*/  UISETP.NE.U32.AND UP0, UPT, UR4, URZ, UPT ;  /* 0x000000ff0400728c */ /* 0x004fc8000bf05070 */
[----:B------:R-:W-:-:S09]  /*01d0*/  UISETP.NE.AND.EX UP0, UPT, UR5, URZ, UPT, UP0 ;  /* 0x000000ff0500728c */ /* 0x000fd2000bf05300 */
[----:B------:R-:W-:Y:S05]  /*01e0*/  BRA.U !UP0, `(.L_x_3) ;  /* 0x0000000108107547 */ /* 0x000fea000b800000 */
[----:B------:R-:W2:Y:S01]  /*01f0*/  LDC.64 R24, c[0x0][0x8a8] ;  /* 0x00022a00ff187b82 */ /* 0x000ea20000000a00 */
[----:B------:R-:W2:Y:S02]  /*0200*/  LDCU.64 UR4, c[0x0][0x358] ;  /* 0x00006b00ff0477ac */ /* 0x000ea40008000a00 */
[----:B--2---:R2:W5:Y:S01]  /*0210*/  LDG.E R24, desc[UR4][R24.64] ;  /* 0x0000000418187981 */ /* 0x004562000c1e1900 */
[----:B------:R-:W-:Y:S05]  /*0220*/  BRA `(.L_x_2) ;  /* 0x0000000000087947 */ /* 0x000fea0003800000 */
.L_x_3:
[----:B------:R-:W2:Y:S02]  /*0230*/  LDCU UR4, c[0x0][0x8a0] ;  /* 0x00011400ff0477ac */ /* 0x000ea40008000800 */
[----:B--2---:R-:W-:Y:S02]  /*0240*/  MOV R24, UR4 ;  /* 0x0000000400187c02 */ /* 0x004fe40008000f00 */
.L_x_2:
[----:B------:R-:W-:Y:S01]  /*0250*/  IMAD.U32 R0, RZ, RZ, UR22 ;  /* 0x00000016ff007e24 */ /* 0x000fe2000f8e00ff */
[----:B------:R-:W-:Y:S04]  /*0260*/  BSSY.RECONVERGENT B0, `(.L_x_4) ;  /* 0x000000c000007945 */ /* 0x000fe80003800200 */
[C---:B------:R-:W-:Y:S02]  /*0270*/  ISETP.NE.OR P1, PT, R0.reuse, 0x1, !P3 ;  /* 0x000000010000780c */ /* 0x040fe40005f25670 */
[----:B------:R-:W-:-:S11]  /*0280*/  ISETP.NE.OR P0, PT, R0, 0x3, !P3 ;  /* 0x000000030000780c */ /* 0x000fd60005f05670 */
[----:B------:R-:W-:Y:S05]  /*0290*/  @P1 BRA `(.L_x_5) ;  /* 0x0000000000201947 */ /* 0x000fea0003800000 */
[----:B------:R-:W3:Y:S02]  /*02a0*/  LDCU.64 UR4, c[0x0][0x348] ;  /* 0x00006900ff0477ac */ /* 0x000ee40008000a00 */
[----:B---3--:R-:W-:Y:S02]  /*02b0*/  UIADD3 UR6, UP1, UPT, UR4, 0x80, URZ ;  /* 0x0000008004067890 */ /* 0x008fe4000ff3e0ff */
[----:B------:R-:W-:Y:S02]  /*02c0*/  UIADD3 UR4, UP0, UPT, UR4, 0x180, URZ ;  /* 0x0000018004047890 */ /* 0x000fe4000ff1e0ff */
[----:B------:R-:W-:Y:S02]  /*02d0*/  UIADD3.X UR7, UPT, UPT, URZ, UR5, URZ, UP1, !UPT ;  /* 0x00000005ff077290 */ /* 0x000fe40008ffe4ff */
[----:B------:R-:W-:-:S07]  /*02e0*/  UIADD3.X UR5, UPT, UPT, URZ, UR5, URZ, UP0, !UPT ;  /* 0x00000005ff057290 */ /* 0x000fce00087fe4ff */
[----:B------:R3:W-:Y:S02]  /*02f0*/  UTMACCTL.PF [UR6] ;  /* 0x00000000060079b9 */ /* 0x0007e40008040000 */
[----:B------:R3:W-:Y:S02]  /*0300*/  UTMACCTL.PF [UR4] ;  /* 0x00000000040079b9 */ /* 0x0007e40008040000 */
[----:B---3--:R-:W-:Y:S01]  /*0310*/  NOP ;  /* 0x0000000000007918 */ /* 0x008fe20000000000 */
.L_x_5:
[----:B------:R-:W-:Y:S05]  /*0320*/  BSYNC.RECONVERGENT B0 ;  /* 0x0000000000007941 */ /* 0x000fea0003800200 */
.L_x_4:
[----:B------:R-:W-:Y:S04]  /*0330*/  BSSY.RECONVERGENT B0, `(.L_x_6) ;  /* 0x000000a000007945 */ /* 0x000fe80003800200 */
        /* <DEDUP_REMOVED lines=9> */
.L_x_7:
[----:B------:R-:W-:Y:S05]  /*03d0*/  BSYNC.RECONVERGENT B0 ;  /* 0x0000000000007941 */ /* 0x000fea0003800200 */
.L_x_6:
[----:B------:R-:W3:Y:S01]  /*03e0*/  LDCU.64 UR4, c[0x0][0x888] ;  /* 0x00011100ff0477ac */ /* 0x000ee20008000a00 */
[----:B------:R-:W-:Y:S02]  /*03f0*/  UISETP.EQ.U32.AND UP1, UPT, UR8, URZ, UPT ;  /* 0x000000ff0800728c */ /* 0x000fe4000bf22070 */
[----:B------:R-:W-:Y:S02]  /*0400*/  UPLOP3.LUT UP3, UPT, UPT, UPT, UPT, 0x80, 0x8 ;  /* 0x000000000008789c */ /* 0x000fe40003f6f070 */
[----:B---3--:R-:W-:-:S04]  /*0410*/  UISETP.NE.U32.AND UP0, UPT, UR4, URZ, UPT ;  /* 0x000000ff0400728c */ /* 0x008fc8000bf05070 */
[----:B------:R-:W-:-:S04]  /*0420*/  UISETP.NE.AND.EX UP0, UPT, UR5, URZ, UPT, UP0 ;  /* 0x000000ff0500728c */ /* 0x000fc8000bf05300 */
[----:B------:R-:W-:-:S04]  /*0430*/  UISETP.EQ.OR.EX UP2, UPT, UR9, URZ, !UP0, UP1 ;  /* 0x000000ff0900728c */ /* 0x000fc8000c742710 */
[----:B------:R-:W-:-:S06]  /*0440*/  UP2UR UR4, UPR, URZ, 0x4 ;  /* 0x00000004ff047883 */ /* 0x000fcc0008000000 */
[----:B------:R-:W-:Y:S01]  /*0450*/  MOV R57, UR4 ;  /* 0x0000000400397c02 */ /* 0x000fe20008000f00 */
[----:B------:R-:W-:Y:S06]  /*0460*/  BRA.U !UP2, `(.L_x_8) ;  /* 0x000000010a207547 */ /* 0x000fec000b800000 */
[----:B------:R-:W-:Y:S01]  /*0470*/  UISETP.NE.U32.AND UP1, UPT, UR8, URZ, UPT ;  /* 0x000000ff0800728c */ /* 0x000fe2000bf25070 */
[----:B-----5:R-:W-:Y:S01]  /*0480*/  FSETP.NEU.AND P0, PT, R26, RZ, PT ;  /* 0x000000ff1a00720b */ /* 0x020fe20003f0d000 */
[----:B------:R-:W-:Y:S02]  /*0490*/  USEL UR4, URZ, 0xffffffff, UP0 ;  /* 0xffffffffff047887 */ /* 0x000fe40008000000 */
[----:B------:R-:W-:-:S10]  /*04a0*/  UISETP.NE.AND.EX UP1, UPT, UR9, URZ, UPT, UP1 ;  /* 0x000000ff0900728c */ /* 0x000fd4000bf25310 */
[----:B------:R-:W-:Y:S01]  /*04b0*/  VOTEU.ANY UP0, P0 ;  /* 0x0000000000ff7886 */ /* 0x000fe20000000100 */
[----:B------:R-:W-:-:S04]  /*04c0*/  @!UP1 USEL UR4, URZ, 0xffffffff, UP0 ;  /* 0xffffffffff049887 */ /* 0x000fc80008000000 */
[----:B------:R-:W-:-:S04]  /*04d0*/  ULOP3.LUT UR4, UR4, 0x1, URZ, 0xc0, !UPT ;  /* 0x0000000104047892 */ /* 0x000fc8000f8ec0ff */
[----:B------:R-:W-:-:S11]  /*04e0*/  UISETP.NE.U32.AND UP3, UPT, UR4, 0x1, UPT ;  /* 0x000000010400788c */ /* 0x000fd6000bf65070 */
.L_x_8:
[----:B------:R-:W3:Y:S01]  /*04f0*/  SHFL.IDX PT, R2, R54, RZ, 0x1f ;  /* 0x00001fff36027589 */ /* 0x000ee200000e0000 */
[----:B------:R-:W-:-:S04]  /*0500*/  UISETP.NE.AND UP0, UPT, UR22, 0x2, UPT ;  /* 0x000000021600788c */ /* 0x000fc8000bf05270 */
[----:B------:R-:W-:Y:S01]  /*0510*/  USEL UR37, URZ, 0x1, UP0 ;  /* 0x00000001ff257887 */ /* 0x000fe20008000000 */
[----:B---3--:R-:W-:-:S13]  /*0520*/  ISETP.NE.AND P0, PT, R2, RZ, PT ;  /* 0x000000ff0200720c */ /* 0x008fda0003f05270 */
[----:B------:R-:W-:Y:S05]  /*0530*/  @P0 BRA `(.L_x_9) ;  /* 0x0000000000a40947 */ /* 0x000fea0003800000 */
[----:B------:R-:W-:Y:S01]  /*0540*/  ELECT P0, URZ, PT ;  /* 0x0000000000ff782f */ /* 0x000fe20003800000 */
[----:B------:R-:W-:-:S12]  /*0550*/  BSSY.RECONVERGENT B0, `(.L_x_9) ;  /* 0x0000027000007945 */ /* 0x000fd80003800200 */
[----:B------:R-:W-:Y:S05]  /*0560*/  @!P0 BRA `(.L_x_10) ;  /* 0x0000000000948947 */ /* 0x000fea0003800000 */
[----:B------:R-:W3:Y:S01]  /*0570*/  S2UR UR4, SR_CgaCtaId ;  /* 0x00000000000479c3 */ /* 0x000ee20000008800 */
[----:B------:R-:W-:Y:S01]  /*0580*/  UMOV UR5, 0x400 ;  /* 0x0000040000057882 */ /* 0x000fe20000000000 */
[----:B------:R-:W-:Y:S01]  /*0590*/  UMOV UR8, 0x1 ;  /* 0x0000000100087882 */ /* 0x000fe20000000000 */
[----:B------:R-:W-:Y:S01]  /*05a0*/  UMOV UR6, 0x2 ;  /* 0x0000000200067882 */ /* 0x000fe20000000000 */
[----:B------:R-:W-:-:S04]  /*05b0*/  UIADD3 UR8, UPT, UPT, -UR8, 0x100000, URZ ;  /* 0x0010000008087890 */ /* 0x000fc8000fffe1ff */
[----:B------:R-:W-:Y:S02]  /*05c0*/  USHF.L.U32 UR9, UR8, 0xb, URZ ;  /* 0x0000000b08097899 */ /* 0x000fe400080006ff */
[----:B------:R-:W-:Y:S02]  /*05d0*/  USHF.L.U32 UR8, UR8, 0x1, URZ ;  /* 0x0000000108087899 */ /* 0x000fe400080006ff */
[----:B------:R-:W-:-:S04]  /*05e0*/  UIADD3 UR6, UPT, UPT, -UR6, 0x100000, URZ ;  /* 0x0010000006067890 */ /* 0x000fc8000fffe1ff */
[----:B------:R-:W-:Y:S02]  /*05f0*/  USHF.L.U32 UR7, UR6, 0xb, URZ ;  /* 0x0000000b06077899 */ /* 0x000fe400080006ff */
[----:B------:R-:W-:Y:S02]  /*0600*/  USHF.L.U32 UR6, UR6, 0x1, URZ ;  /* 0x0000000106067899 */ /* 0x000fe400080006ff */
[----:B---3--:R-:W-:Y:S01]  /*0610*/  ULEA UR4, UR4, UR5, 0x18 ;  /* 0x0000000504047291 */ /* 0x008fe2000f8ec0ff */
[----:B------:R-:W3:Y:S11]  /*0620*/  FENCE.VIEW.ASYNC.S ;  /* 0x00000000000073c6 */ /* 0x000ef60000000000 */
[----:B---3--:R3:W4:Y:S01]  /*0630*/  SYNCS.EXCH.64 URZ, [UR4], UR8 ;  /* 0x0000000804ff75b2 */ /* 0x0087220008000100 */
[----:B------:R3:W1:Y:S01]  /*0640*/  SYNCS.EXCH.64 URZ, [UR4+0x60], UR6 ;  /* 0x0000600604ff75b2 */ /* 0x0006620008000100 */
        /* <DEDUP_REMOVED lines=21> */
[----:B------:R3:W1:Y:S02]  /*07a0*/  SYNCS.EXCH.64 URZ, [UR4+0xb8], UR6 ;  /* 0x0000b80604ff75b2 */ /* 0x0006640008000100 */
[----:B---34-:R-:W-:Y:S01]  /*07b0*/  NOP ;  /* 0x0000000000007918 */ /* 0x018fe20000000000 */
.L_x_10:
[----:B------:R-:W-:Y:S05]  /*07c0*/  BSYNC.RECONVERGENT B0 ;  /* 0x0000000000007941 */ /* 0x000fea0003800200 */
.L_x_9:
[----:B------:R-:W3:Y:S01]  /*07d0*/  SHFL.IDX PT, R2, R54, RZ, 0x1f ;  /* 0x00001fff36027589 */ /* 0x000ee200000e0000 */
[----:B------:R-:W-:Y:S01]  /*07e0*/  NOP ;  /* 0x0000000000007918 */ /* 0x000fe20000000000 */
[----:B---3--:R-:W-:-:S13]  /*07f0*/  ISETP.NE.AND P0, PT, R2, 0x1, PT ;  /* 0x000000010200780c */ /* 0x008fda0003f05270 */
[----:B------:R-:W-:Y:S05]  /*0800*/  @P0 BRA `(.L_x_11) ;  /* 0x0000000000500947 */ /* 0x000fea0003800000 */
        /* <DEDUP_REMOVED lines=9> */
[----:B------:R-:W-:Y:S01]  /*08a0*/  USHF.L.U32 UR6, UR6, 0x1, URZ ;  /* 0x0000000106067899 */ /* 0x000fe200080006ff */
[----:B------:R-:W-:Y:S01]  /*08b0*/  ELECT P0, URZ, PT ;  /* 0x0000000000ff782f */ /* 0x000fe20003800000 */
[----:B---3--:R-:W-:Y:S01]  /*08c0*/  ULEA UR4, UR4, UR5, 0x18 ;  /* 0x0000000504047291 */ /* 0x008fe2000f8ec0ff */
[----:B------:R-:W3:Y:S11]  /*08d0*/  FENCE.VIEW.ASYNC.S ;  /* 0x00000000000073c6 */ /* 0x000ef60000000000 */
[----:B---3--:R3:W4:Y:S01]  /*08e0*/  SYNCS.EXCH.64 URZ, [UR4+0xc0], UR8 ;  /* 0x0000c00804ff75b2 */ /* 0x0087220008000100 */
[----:B------:R3:W1:Y:S01]  /*08f0*/  SYNCS.EXCH.64 URZ, [UR4+0xd8], UR6 ;  /* 0x0000d80604ff75b2 */ /* 0x0006620008000100 */
[----:B------:R3:W1:Y:S01]  /*0900*/  SYNCS.EXCH.64 URZ, [UR4+0xc8], UR8 ;  /* 0x0000c80804ff75b2 */ /* 0x0006620008000100 */
[----:B------:R3:W1:Y:S01]  /*0910*/  SYNCS.EXCH.64 URZ, [UR4+0xe0], UR6 ;  /* 0x0000e00604ff75b2 */ /* 0x0006620008000100 */
[----:B------:R3:W1:Y:S01]  /*0920*/  SYNCS.EXCH.64 URZ, [UR4+0xd0], UR8 ;  /* 0x0000d00804ff75b2 */ /* 0x0006620008000100 */
[----:B------:R3:W1:Y:S01]  /*0930*/  SYNCS.EXCH.64 URZ, [UR4+0xe8], UR6 ;  /* 0x0000e80604ff75b2 */ /* 0x0006620008000100 */
[----:B------:R-:W-:Y:S01]  /*0940*/  NOP ;  /* 0x0000000000007918 */ /* 0x000fe20000000000 */
.L_x_11:
[----:B------:R-:W2:Y:S01]  /*0950*/  SHFL.IDX PT, R2, R54, RZ, 0x1f ;  /* 0x00001fff36027589 */ /* 0x000ea200000e0000 */
[----:B------:R-:W-:Y:S01]  /*0960*/  NOP ;  /* 0x0000000000007918 */ /* 0x000fe20000000000 */
[----:B--2---:R-:W-:-:S13]  /*0970*/  ISETP.NE.AND P0, PT, R2, 0x3, PT ;  /* 0x000000030200780c */ /* 0x004fda0003f05270 */
[----:B------:R-:W-:Y:S05]  /*0980*/  @P0 BRA `(.L_x_12) ;  /* 0x0000000000300947 */ /* 0x000fea0003800000 */
[----:B---3--:R-:W2:Y:S01]  /*0990*/  S2UR UR6, SR_CgaCtaId ;  /* 0x00000000000679c3 */ /* 0x008ea20000008800 */
[----:B------:R-:W-:Y:S01]  /*09a0*/  UMOV UR4, 0x400 ;  /* 0x0000040000047882 */ /* 0x000fe20000000000 */
[----:B------:R-:W-:Y:S01]  /*09b0*/  UMOV UR5, 0x20 ;  /* 0x0000002000057882 */ /* 0x000fe20000000000 */
[----:B------:R-:W-:Y:S01]  /*09c0*/  ELECT P0, URZ, PT ;  /* 0x0000000000ff782f */ /* 0x000fe20003800000 */
[----:B--2---:R-:W-:Y:S02]  /*09d0*/  ULEA UR6, UR6, UR4, 0x18 ;  /* 0x0000000406067291 */ /* 0x004fe4000f8ec0ff */
[----:B------:R-:W-:-:S04]  /*09e0*/  UIADD3 UR4, UPT, UPT, -UR5, 0x100000, URZ ;  /* 0x0010000005047890 */ /* 0x000fc8000fffe1ff */
[----:B------:R-:W-:Y:S02]  /*09f0*/  USHF.L.U32 UR5, UR4, 0xb, URZ ;  /* 0x0000000b04057899 */ /* 0x000fe400080006ff */
[----:B------:R-:W-:Y:S01]  /*0a00*/  USHF.L.U32 UR4, UR4, 0x1, URZ ;  /* 0x0000000104047899 */ /* 0x000fe200080006ff */
[----:B------:R-:W2:Y:S11]  /*0a10*/  FENCE.VIEW.ASYNC.S ;  /* 0x00000000000073c6 */ /* 0x000eb60000000000 */
[----:B--2---:R2:W3:Y:S01]  /*0a20*/  SYNCS.EXCH.64 URZ, [UR6+0xf0], UR4 ;  /* 0x0000f00406ff75b2 */ /* 0x0044e20008000100 */
[----:B------:R2:W1:Y:S01]  /*0a30*/  SYNCS.EXCH.64 URZ, [UR6+0xf8], UR4 ;  /* 0x0000f80406ff75b2 */ /* 0x0004620008000100 */
[----:B------:R-:W-:Y:S01]  /*0a40*/  NOP ;  /* 0x0000000000007918 */ /* 0x000fe20000000000 */
.L_x_12:
[----:B------:R-:W4:Y:S01]  /*0a50*/  SHFL.IDX PT, R2, R54, RZ, 0x1f ;  /* 0x00001fff36027589 */ /* 0x000f2200000e0000 */
[----:B------:R-:W-:Y:S01]  /*0a60*/  NOP ;  /* 0x0000000000007918 */ /* 0x000fe20000000000 */
[----:B----4-:R-:W-:-:S13]  /*0a70*/  ISETP.NE.AND P0, PT, R2, 0x4, PT ;  /* 0x000000040200780c */ /* 0x010fda0003f05270 */
[----:B------:R-:W-:Y:S05]  /*0a80*/  @P0 BRA `(.L_x_13) ;  /* 0x00000000004c0947 */ /* 0x000fea0003800000 */
[----:B--23--:R-:W2:Y:S01]  /*0a90*/  S2UR UR6, SR_CgaCtaId ;  /* 0x00000000000679c3 */ /* 0x00cea20000008800 */
[----:B------:R-:W-:Y:S01]  /*0aa0*/  UMOV UR4, 0x1e0 ;  /* 0x000001e000047882 */ /* 0x000fe20000000000 */
[----:B------:R-:W-:Y:S01]  /*0ab0*/  UMOV UR5, 0x400 ;  /* 0x0000040000057882 */ /* 0x000fe20000000000 */
[----:B------:R-:W-:Y:S01]  /*0ac0*/  USEL UR4, UR4, 0x1a0, UP3 ;  /* 0x000001a004047887 */ /* 0x000fe20009800000 */
[----:B------:R-:W-:Y:S01]  /*0ad0*/  UMOV UR8, 0x1 ;  /* 0x0000000100087882 */ /* 0x000fe20000000000 */
[----:B------:R-:W-:Y:S01]  /*0ae0*/  ELECT P0, URZ, PT ;  /* 0x0000000000ff782f */ /* 0x000fe20003800000 */
[----:B------:R-:W-:-:S04]  /*0af0*/  UIADD3 UR8, UPT, UPT, -UR8, 0x100000, URZ ;  /* 0x0010000008087890 */ /* 0x000fc8000fffe1ff */
[----:B------:R-:W-:Y:S02]  /*0b00*/  USHF.L.U32 UR9, UR8, 0xb, URZ ;  /* 0x0000000b08097899 */ /* 0x000fe400080006ff */
[----:B------:R-:W-:Y:S02]  /*0b10*/  USHF.L.U32 UR8, UR8, 0x1, URZ ;  /* 0x0000000108087899 */ /* 0x000fe400080006ff */
[----:B--2---:R-:W-:Y:S02]  /*0b20*/  ULEA UR6, UR6, UR5, 0x18 ;  /* 0x0000000506067291 */ /* 0x004fe4000f8ec0ff */
[----:B------:R-:W-:-:S04]  /*0b30*/  UIADD3 UR4, UPT, UPT, -UR4, 0x100000, URZ ;  /* 0x0010000004047890 */ /* 0x000fc8000fffe1ff */
[----:B------:R-:W-:Y:S02]  /*0b40*/  USHF.L.U32 UR5, UR4, 0xb, URZ ;  /* 0x0000000b04057899 */ /* 0x000fe400080006ff */
[----:B------:R-:W-:Y:S01]  /*0b50*/  USHF.L.U32 UR4, UR4, 0x1, URZ ;  /* 0x0000000104047899 */ /* 0x000fe200080006ff */
[----:B------:R-:W2:Y:S03]  /*0b60*/  FENCE.VIEW.ASYNC.S ;  /* 0x00000000000073c6 */ /* 0x000ea60000000000 */
[----:B--2---:R4:W2:Y:S08]  /*0b70*/  SYNCS.EXCH.64 URZ, [UR6+0x100], UR8 ;  /* 0x0001000806ff75b2 */ /* 0x0048b00008000100 */
[----:B------:R4:W3:Y:S01]  /*0b80*/  SYNCS.EXCH.64 URZ, [UR6+0x110], UR4 ;  /* 0x0001100406ff75b2 */ /* 0x0008e20008000100 */
[----:B------:R4:W1:Y:S01]  /*0b90*/  SYNCS.EXCH.64 URZ, [UR6+0x108], UR8 ;  /* 0x0001080806ff75b2 */ /* 0x0008620008000100 */
[----:B------:R4:W1:Y:S02]  /*0ba0*/  SYNCS.EXCH.64 URZ, [UR6+0x118], UR4 ;  /* 0x0001180406ff75b2 */ /* 0x0008640008000100 */
[----:B----4-:R-:W-:Y:S01]  /*0bb0*/  NOP ;  /* 0x0000000000007918 */ /* 0x010fe20000000000 */
.L_x_13:
[----:B------:R-:W4:Y:S01]  /*0bc0*/  SHFL.IDX PT, R2, R54, RZ, 0x1f ;  /* 0x00001fff36027589 */ /* 0x000f2200000e0000 */
[----:B------:R-:W-:Y:S01]  /*0bd0*/  NOP ;  /* 0x0000000000007918 */ /* 0x000fe20000000000 */
[----:B----4-:R-:W-:-:S13]  /*0be0*/  ISETP.NE.AND P0, PT, R2, 0x5, PT ;  /* 0x000000050200780c */ /* 0x010fda0003f05270 */
[----:B------:R-:W-:Y:S05]  /*0bf0*/  @P0 BRA `(.L_x_14) ;  /* 0x0000000000580947 */ /* 0x000fea0003800000 */
[----:B--23--:R-:W2:Y:S01]  /*0c00*/  S2UR UR4, SR_CgaCtaId ;  /* 0x00000000000479c3 */ /* 0x00cea20000008800 */
        /* <DEDUP_REMOVED lines=10> */
[----:B--2---:R-:W-:Y:S01]  /*0cb0*/  ULEA UR4, UR4, UR5, 0x18 ;  /* 0x0000000504047291 */ /* 0x004fe2000f8ec0ff */
[----:B------:R-:W2:Y:S11]  /*0cc0*/  FENCE.VIEW.ASYNC.S ;  /* 0x00000000000073c6 */ /* 0x000eb60000000000 */
[----:B--2---:R4:W2:Y:S01]  /*0cd0*/  SYNCS.EXCH.64 URZ, [UR4+0x120], UR8 ;  /* 0x0001200804ff75b2 */ /* 0x0048a20008000100 */
[----:B------:R4:W3:Y:S01]  /*0ce0*/  SYNCS.EXCH.64 URZ, [UR4+0x140], UR6 ;  /* 0x0001400604ff75b2 */ /* 0x0008e20008000100 */
[----:B------:R4:W1:Y:S01]  /*0cf0*/  SYNCS.EXCH.64 URZ, [UR4+0x128], UR8 ;  /* 0x0001280804ff75b2 */ /* 0x0008620008000100 */
[----:B------:R4:W1:Y:S01]  /*0d00*/  SYNCS.EXCH.64 URZ, [UR4+0x148], UR6 ;  /* 0x0001480604ff75b2 */ /* 0x0008620008000100 */
[----:B------:R4:W1:Y:S01]  /*0d10*/  SYNCS.EXCH.64 URZ, [UR4+0x130], UR8 ;  /* 0x0001300804ff75b2 */ /* 0x0008620008000100 */
[----:B------:R4:W1:Y:S01]  /*0d20*/  SYNCS.EXCH.64 URZ, [UR4+0x150], UR6 ;  /* 0x0001500604ff75b2 */ /* 0x0008620008000100 */
[----:B------:R4:W1:Y:S01]  /*0d30*/  SYNCS.EXCH.64 URZ, [UR4+0x138], UR8 ;  /* 0x0001380804ff75b2 */ /* 0x0008620008000100 */
[----:B------:R4:W1:Y:S02]  /*0d40*/  SYNCS.EXCH.64 URZ, [UR4+0x158], UR6 ;  /* 0x0001580604ff75b2 */ /* 0x0008640008000100 */
[----:B----4-:R-:W-:Y:S01]  /*0d50*/  NOP ;  /* 0x0000000000007918 */ /* 0x010fe20000000000 */
.L_x_14:
[----:B------:R-:W4:Y:S01]  /*0d60*/  SHFL.IDX PT, R2, R54, RZ, 0x1f ;  /* 0x00001fff36027589 */ /* 0x000f2200000e0000 */
[----:B------:R-:W1:Y:S01]  /*0d70*/  S2UR UR54, SR_CgaCtaId ;  /* 0x00000000003679c3 */ /* 0x000e620000008800 */
[----:B------:R-:W-:Y:S01]  /*0d80*/  NOP ;  /* 0x0000000000007918 */ /* 0x000fe20000000000 */
[----:B----4-:R-:W-:-:S13]  /*0d90*/  ISETP.NE.AND P0, PT, R2, 0x3, PT ;  /* 0x000000030200780c */ /* 0x010fda0003f05270 */
[----:B-1----:R-:W-:Y:S05]  /*0da0*/  @P0 BRA `(.L_x_15) ;  /* 0x0000000000340947 */ /* 0x002fea0003800000 */
[----:B--23--:R-:W-:Y:S01]  /*0db0*/  UMOV UR4, 0x400 ;  /* 0x0000040000047882 */ /* 0x00cfe20000000000 */
[----:B------:R-:W-:Y:S01]  /*0dc0*/  UMOV UR6, 0x20 ;  /* 0x0000002000067882 */ /* 0x000fe20000000000 */
[----:B------:R-:W-:Y:S02]  /*0dd0*/  ULEA UR4, UR54, UR4, 0x18 ;  /* 0x0000000436047291 */ /* 0x000fe4000f8ec0ff */
[----:B------:R-:W-:-:S04]  /*0de0*/  UIADD3 UR6, UPT, UPT, -UR6, 0x100000, URZ ;  /* 0x0010000006067890 */ /* 0x000fc8000fffe1ff */
[----:B------:R-:W-:Y:S02]  /*0df0*/  USHF.L.U32 UR7, UR6, 0xb, URZ ;  /* 0x0000000b06077899 */ /* 0x000fe400080006ff */
[----:B------:R-:W-:Y:S01]  /*0e00*/  USHF.L.U32 UR6, UR6, 0x1, URZ ;  /* 0x0000000106067899 */ /* 0x000fe200080006ff */
[----:B------:R-:W-:Y:S01]  /*0e10*/  ELECT P0, URZ, PT ;  /* 0x0000000000ff782f */ /* 0x000fe20003800000 */
[----:B------:R-:W1:Y:S10]  /*0e20*/  FENCE.VIEW.ASYNC.S ;  /* 0x00000000000073c6 */ /* 0x000e740000000000 */
[----:B-1----:R1:W4:Y:S01]  /*0e30*/  SYNCS.EXCH.64 URZ, [UR4+0x160], UR6 ;  /* 0x0001600604ff75b2 */ /* 0x0023220008000100 */
[----:B------:R1:W2:Y:S01]  /*0e40*/  SYNCS.EXCH.64 URZ, [UR4+0x170], UR6 ;  /* 0x0001700604ff75b2 */ /* 0x0002a20008000100 */
[----:B------:R1:W3:Y:S01]  /*0e50*/  SYNCS.EXCH.64 URZ, [UR4+0x168], UR6 ;  /* 0x0001680604ff75b2 */ /* 0x0002e20008000100 */
[----:B------:R1:W1:Y:S01]  /*0e60*/  SYNCS.EXCH.64 URZ, [UR4+0x178], UR6 ;  /* 0x0001780604ff75b2 */ /* 0x0002620008000100 */
[----:B------:R-:W-:Y:S01]  /*0e70*/  NOP ;  /* 0x0000000000007918 */ /* 0x000fe20000000000 */
.L_x_15:
[----:B-123--:R-:W1:Y:S01]  /*0e80*/  LDCU UR4, c[0x0][0x36c] ;  /* 0x00006d80ff0477ac */ /* 0x00ee620008000800 */
[----:B------:R-:W-:Y:S01]  /*0e90*/  ISETP.NE.OR P3, PT, R0, 0x2, !P3 ;  /* 0x000000020000780c */ /* 0x000fe20005f65670 */
[----:B------:R-:W-:Y:S01]  /*0ea0*/  NOP ;  /* 0x0000000000007918 */ /* 0x000fe20000000000 */
[----:B------:R-:W-:Y:S01]  /*0eb0*/  LOP3.LUT R0, R64, 0x1f, RZ, 0xc0, !PT ;  /* 0x0000001f40007812 */ /* 0x000fe200078ec0ff */
[----:B------:R-:W-:Y:S02]  /*0ec0*/  UISETP.NE.AND UP4, UPT, UR22, URZ, UPT ;  /* 0x000000ff1600728c */ /* 0x000fe4000bf85270 */
[----:B-1----:R-:W-:-:S09]  /*0ed0*/  UISETP.EQ.U32.AND UP5, UPT, UR4, 0x1, UPT ;  /* 0x000000010400788c */ /* 0x002fd2000bfa2070 */
[----:B------:R-:W-:Y:S05]  /*0ee0*/  BRA.U !UP5, `(.L_x_16) ;  /* 0x000000010d087547 */ /* 0x000fea000b800000 */
[----:B----4-:R-:W-:Y:S01]  /*0ef0*/  UCGABAR_ARV ;  /* 0x00000000000079c7 */ /* 0x010fe20008000000 */
[----:B------:R-:W-:Y:S05]  /*0f00*/  BRA `(.L_x_17) ;  /* 0x0000000000047947 */ /* 0x000fea0003800000 */
.L_x_16:
[----:B----4-:R-:W-:Y:S01]  /*0f10*/  NOP ;  /* 0x0000000000007918 */ /* 0x010fe20000000000 */
.L_x_17:
[----:B------:R-:W1:Y:S01]  /*0f20*/  S2UR UR7, SR_CTAID.X ;  /* 0x00000000000779c3 */ /* 0x000e620000002500 */
[----:B------:R-:W-:-:S05]  /*0f30*/  CS2R.32 R56, SR_CgaSize ;  /* 0x0000000000387805 */ /* 0x000fca0000008a00 */
[----:B------:R-:W-:-:S05]  /*0f40*/  IMAD R56, R56, -0xa0, RZ ;  /* 0xffffff6038387824 */ /* 0x000fca00078e02ff */
[----:B------:R-:W-:-:S14]  /*0f50*/  R2UR UR5, R56 ;  /* 0x00000000380572ca */ /* 0x000fdc00000e0000 */
[----:B------:R-:W2:Y:S01]  /*0f60*/  LDCU UR5, c[0x0][UR5+0x2b0] ;  /* 0x00005600050577ac */ /* 0x000ea20008000800 */
[----:B------:R-:W-:-:S05]  /*0f70*/  CS2R.32 R56, SR_CgaSize ;  /* 0x0000000000387805 */ /* 0x000fca0000008a00 */
[----:B------:R-:W-:-:S05]  /*0f80*/  IMAD R56, R56, -0xa0, RZ ;  /* 0xffffff6038387824 */ /* 0x000fca00078e02ff */
[----:B------:R-:W-:-:S14]  /*0f90*/  R2UR UR4, R56 ;  /* 0x00000000380472ca */ /* 0x000fdc00000e0000 */
[----:B------:R-:W3:Y:S01]  /*0fa0*/  LDCU UR4, c[0x0][UR4+0x2b4] ;  /* 0x00005680040477ac */ /* 0x000ee20008000800 */
[----:B------:R-:W4:Y:S01]  /*0fb0*/  S2UR UR8, SR_CTAID.Y ;  /* 0x00000000000879c3 */ /* 0x000f220000002600 */
[----:B------:R-:W-:-:S05]  /*0fc0*/  CS2R.32 R56, SR_CgaSize ;  /* 0x0000000000387805 */ /* 0x000fca0000008a00 */
[----:B------:R-:W-:-:S05]  /*0fd0*/  IMAD R56, R56, -0xa0, RZ ;  /* 0xffffff6038387824 */ /* 0x000fca00078e02ff */
[----:B------:R-:W-:-:S14]  /*0fe0*/  R2UR UR9, R56 ;  /* 0x00000000380972ca */ /* 0x000fdc00000e0000 */
[----:B------:R-:W3:Y:S01]  /*0ff0*/  LDCU UR9, c[0x0][UR9+0x2a0] ;  /* 0x00005400090977ac */ /* 0x000ee20008000800 */
[----:B------:R-:W-:-:S05]  /*1000*/  CS2R.32 R56, SR_CgaSize ;  /* 0x0000000000387805 */ /* 0x000fca0000008a00 */
[----:B------:R-:W-:-:S05]  /*1010*/  IMAD R56, R56, -0xa0, RZ ;  /* 0xffffff6038387824 */ /* 0x000fca00078e02ff */
[----:B------:R-:W-:-:S14]  /*1020*/  R2UR UR10, R56 ;  /* 0x00000000380a72ca */ /* 0x000fdc00000e0000 */
[----:B------:R-:W3:Y:S01]  /*1030*/  LDCU UR10, c[0x0][UR10+0x2a4] ;  /* 0x000054800a0a77ac */ /* 0x000ee20008000800 */
[----:B------:R-:W3:Y:S01]  /*1040*/  S2UR UR36, SR_CTAID.Z ;  /* 0x00000000002479c3 */ /* 0x000ee20000002700 */
[----:B------:R-:W3:Y:S01]  /*1050*/  LDCU UR23, c[0x0][0xb24] ;  /* 0x00016480ff1777ac */ /* 0x000ee20008000800 */
[----:B------:R-:W3:Y:S01]  /*1060*/  LDCU UR40, c[0x0][0xb24] ;  /* 0x00016480ff2877ac */ /* 0x000ee20008000800 */
[----:B-1----:R-:W-:Y:S01]  /*1070*/  I2FP.F32.U32 R3, UR7 ;  /* 0x0000000700037c45 */ /* 0x002fe20008201000 */
[----:B------:R-:W1:Y:S04]  /*1080*/  LDCU UR27, c[0x0][0xb30] ;  /* 0x00016600ff1b77ac */ /* 0x000e680008000800 */
[----:B--2---:R-:W-:Y:S01]  /*1090*/  FMUL R3, R3, UR5 ;  /* 0x0000000503037c20 */ /* 0x004fe20008400000 */
[----:B------:R-:W-:Y:S01]  /*10a0*/  USHF.L.U32 UR24, UR54, 0xa, URZ ;  /* 0x0000000a36187899 */ /* 0x000fe200080006ff */
[----:B----4-:R-:W-:Y:S01]  /*10b0*/  I2FP.F32.U32 R2, UR8 ;  /* 0x0000000800027c45 */ /* 0x010fe20008201000 */
[----:B------:R-:W-:Y:S01]  /*10c0*/  UMOV UR26, UR7 ;  /* 0x00000007001a7c82 */ /* 0x000fe20008000000 */
[----:B------:R-:W-:-:S02]  /*10d0*/  UMOV UR30, UR8 ;  /* 0x00000008001e7c82 */ /* 0x000fc40008000000 */
[----:B------:R-:W2:Y:S01]  /*10e0*/  F2I.U32.TRUNC.NTZ R3, R3 ;  /* 0x0000000300037305 */ /* 0x000ea2000020f000 */
[----:B---3--:R-:W-:Y:S01]  /*10f0*/  UISETP.GE.AND UP2, UPT, UR23, 0x1, UPT ;  /* 0x000000011700788c */ /* 0x008fe2000bf46270 */
[----:B------:R-:W-:-:S06]  /*1100*/  FMUL R2, R2, UR4 ;  /* 0x0000000402027c20 */ /* 0x000fcc0008400000 */
[----:B------:R-:W3:Y:S01]  /*1110*/  F2I.U32.TRUNC.NTZ R2, R2 ;  /* 0x0000000200027305 */ /* 0x000ee2000020f000 */
[----:B--2---:R-:W-:Y:S02]  /*1120*/  R2UR UR4, R3 ;  /* 0x00000000030472ca */ /* 0x004fe400000e0000 */
[----:B---3--:R-:W-:Y:S02]  /*1130*/  R2UR UR6, R2 ;  /* 0x00000000020672ca */ /* 0x008fe400000e0000 */
[----:B------:R-:W-:-:S09]  /*1140*/  PRMT R2, RZ, 0x7610, R2 ;  /* 0x00007610ff027816 */ /* 0x000fd20000000002 */
[----:B------:R-:W-:-:S04]  /*1150*/  UIADD3 UR5, UPT, UPT, -UR4, URZ, URZ ;  /* 0x000000ff04057290 */ /* 0x000fc8000fffe1ff */
[----:B------:R-:W-:Y:S02]  /*1160*/  UIMAD UR5, UR9, UR5, UR7 ;  /* 0x00000005090572a4 */ /* 0x000fe4000f8e0207 */
[----:B------:R-:W-:-:S04]  /*1170*/  UIADD3 UR4, UPT, UPT, -UR6, URZ, URZ ;  /* 0x000000ff06047290 */ /* 0x000fc8000fffe1ff */
[----:B------:R-:W-:Y:S01]  /*1180*/  IMAD.U32 R56, RZ, RZ, UR5 ;  /* 0x00000005ff387e24 */ /* 0x000fe2000f8e00ff */
[----:B------:R-:W-:-:S06]  /*1190*/  UIMAD UR4, UR10, UR4, UR8 ;  /* 0x000000040a0472a4 */ /* 0x000fcc000f8e0208 */
[----:B------:R-:W-:Y:S01]  /*11a0*/  IMAD.U32 R55, RZ, RZ, UR4 ;  /* 0x00000004ff377e24 */ /* 0x000fe2000f8e00ff */
[----:B-1----:R-:W-:Y:S06]  /*11b0*/  BRA.U UP4, `(.L_x_18) ;  /* 0x00000001042c7547 */ /* 0x002fec000b800000 */
[----:B------:R-:W-:Y:S02]  /*11c0*/  R2UR UR5, R55 ;  /* 0x00000000370572ca */ /* 0x000fe400000e0000 */
[----:B------:R-:W-:-:S11]  /*11d0*/  R2UR UR4, R56 ;  /* 0x00000000380472ca */ /* 0x000fd600000e0000 */
[----:B------:R-:W-:Y:S02]  /*11e0*/  UISETP.NE.AND UP0, UPT, UR5, URZ, UPT ;  /* 0x000000ff0500728c */ /* 0x000fe4000bf05270 */
[----:B------:R-:W-:Y:S02]  /*11f0*/  UISETP.NE.AND UP1, UPT, UR5, 0x1, UPT ;  /* 0x000000010500788c */ /* 0x000fe4000bf25270 */
[----:B------:R-:W-:-:S04]  /*1200*/  UISETP.EQ.OR UP0, UPT, UR4, URZ, !UP0 ;  /* 0x000000ff0400728c */ /* 0x000fc8000c702670 */
[----:B------:R-:W-:Y:S02]  /*1210*/  USEL UR5, URZ, 0x1, !UP0 ;  /* 0x00000001ff057887 */ /* 0x000fe4000c000000 */
[----:B------:R-:W-:Y:S02]  /*1220*/  UISETP.NE.AND UP0, UPT, UR4, URZ, UPT ;  /* 0x000000ff0400728c */ /* 0x000fe4000bf05270 */
[----:B------:R-:W-:-:S04]  /*1230*/  USEL UR4, URZ, 0x2, UP1 ;  /* 0x00000002ff047887 */ /* 0x000fc80008800000 */
[----:B------:R-:W-:-:S04]  /*1240*/  USEL UR4, UR4, 0x2, UP0 ;  /* 0x0000000204047887 */ /* 0x000fc80008000000 */
[----:B------:R-:W-:-:S06]  /*1250*/  UIADD3 UR4, UPT, UPT, UR5, UR4, URZ ;  /* 0x0000000405047290 */ /* 0x000fcc000fffe0ff */
[----:B------:R-:W-:Y:S02]  /*1260*/  IMAD.U32 R2, RZ, RZ, UR4 ;  /* 0x00000004ff027e24 */ /* 0x000fe4000f8e00ff */
.L_x_18:
[----:B------:R-:W-:Y:S05]  /*1270*/  BRA.U !UP2, `(.L_x_19) ;  /* 0x000000010ad47547 */ /* 0x000fea000b800000 */
[----:B------:R-:W1:Y:S01]  /*1280*/  LDCU.128 UR12, c[0x0][0xb10] ;  /* 0x00016200ff0c77ac */ /* 0x000e620008000c00 */
[----:B------:R-:W2:Y:S01]  /*1290*/  LDCU UR6, c[0x0][0x370] ;  /* 0x00006e00ff0677ac */ /* 0x000ea20008000800 */
[----:B------:R-:W3:Y:S01]  /*12a0*/  LDCU UR5, c[0x0][0x374] ;  /* 0x00006e80ff0577ac */ /* 0x000ee20008000800 */
[----:B------:R-:W4:Y:S01]  /*12b0*/  LDCU UR25, c[0x0][0xb0c] ;  /* 0x00016180ff1977ac */ /* 0x000f220008000800 */
[----:B------:R-:W4:Y:S01]  /*12c0*/  LDCU UR4, c[0x0][0xb20] ;  /* 0x00016400ff0477ac */ /* 0x000f220008000800 */
[----:B------:R-:W4:Y:S01]  /*12d0*/  LDCU.64 UR8, c[0x0][0xb28] ;  /* 0x00016500ff0877ac */ /* 0x000f220008000a00 */
[----:B-1----:R-:W-:Y:S02]  /*12e0*/  UISETP.NE.AND UP0, UPT, UR14, 0x1, UPT ;  /* 0x000000010e00788c */ /* 0x002fe4000bf05270 */
[----:B---3--:R-:W-:Y:S02]  /*12f0*/  UIMAD.WIDE.U32 UR10, UR5, UR15, URZ ;  /* 0x0000000f050a72a5 */ /* 0x008fe4000f8e00ff */
[----:B--2---:R-:W-:-:S02]  /*1300*/  UIMAD.WIDE.U32 UR18, UR6, UR12, URZ ;  /* 0x0000000c061272a5 */ /* 0x004fc4000f8e00ff */
[----:B----4-:R-:W-:Y:S02]  /*1310*/  UISETP.NE.AND UP1, UPT, UR25, 0x1, UPT ;  /* 0x000000011900788c */ /* 0x010fe4000bf25270 */
[----:B------:R-:W-:Y:S01]  /*1320*/  UISETP.NE.AND UP2, UPT, UR23, 0x1, UPT ;  /* 0x000000011700788c */ /* 0x000fe2000bf45270 */
[----:B------:R-:W-:Y:S02]  /*1330*/  UMOV UR10, UR11 ;  /* 0x0000000b000a7c82 */ /* 0x000fe40008000000 */
[----:B------:R-:W-:Y:S01]  /*1340*/  UMOV UR18, UR19 ;  /* 0x0000001300127c82 */ /* 0x000fe20008000000 */
[----:B------:R-:W-:Y:S02]  /*1350*/  @UP0 USHF.R.U32.HI UR5, URZ, UR4, UR10 ;  /* 0x00000004ff050299 */ /* 0x000fe4000801160a */
[----:B------:R-:W-:Y:S02]  /*1360*/  UIMAD.WIDE.U32 UR20, UR30, UR15, URZ ;  /* 0x0000000f1e1472a5 */ /* 0x000fe4000f8e00ff */
[----:B------:R-:W-:-:S02]  /*1370*/  UIMAD.WIDE.U32 UR10, UR5, UR8, URZ ;  /* 0x00000008050a72a5 */ /* 0x000fc4000f8e00ff */
[----:B------:R-:W-:Y:S02]  /*1380*/  @UP1 USHF.R.U32.HI UR6, URZ, UR13, UR18 ;  /* 0x0000000dff061299 */ /* 0x000fe40008011612 */
[----:B------:R-:W-:Y:S02]  /*1390*/  UIMAD.WIDE.U32 UR16, UR26, UR12, URZ ;  /* 0x0000000c1a1072a5 */ /* 0x000fe4000f8e00ff */
[----:B------:R-:W-:Y:S01]  /*13a0*/  UIMAD.WIDE.U32 UR18, UR6, UR8, URZ ;  /* 0x00000008061272a5 */ /* 0x000fe2000f8e00ff */
[----:B------:R-:W-:Y:S01]  /*13b0*/  UMOV UR20, UR21 ;  /* 0x0000001500147c82 */ /* 0x000fe20008000000 */
[----:B------:R-:W-:Y:S01]  /*13c0*/  UMOV UR10, UR11 ;  /* 0x0000000b000a7c82 */ /* 0x000fe20008000000 */
[----:B------:R-:W-:Y:S02]  /*13d0*/  USHF.R.U32.HI UR20, URZ, UR4, UR20 ;  /* 0x00000004ff147299 */ /* 0x000fe40008011614 */
[----:B------:R-:W-:Y:S02]  /*13e0*/  @UP2 USHF.R.U32.HI UR5, URZ, UR9, UR10 ;  /* 0x00000009ff052299 */ /* 0x000fe4000801160a */
[----:B------:R-:W-:Y:S01]  /*13f0*/  UMOV UR7, UR19 ;  /* 0x0000001300077c82 */ /* 0x000fe20008000000 */
[----:B------:R-:W-:Y:S01]  /*1400*/  UMOV UR16, UR17 ;  /* 0x0000001100107c82 */ /* 0x000fe20008000000 */
[----:B------:R-:W-:-:S02]  /*1410*/  @UP2 USHF.R.U32.HI UR6, URZ, UR9, UR7 ;  /* 0x00000009ff062299 */ /* 0x000fc40008011607 */
[----:B------:R-:W-:Y:S02]  /*1420*/  USHF.R.U32.HI UR13, URZ, UR13, UR16 ;  /* 0x0000000dff0d7299 */ /* 0x000fe40008011610 */
[----:B------:R-:W-:Y:S02]  /*1430*/  USEL UR4, UR30, UR20, !UP0 ;  /* 0x000000141e047287 */ /* 0x000fe4000c000000 */
[----:B------:R-:W-:Y:S02]  /*1440*/  UIMAD UR7, UR5, UR23, URZ ;  /* 0x00000017050772a4 */ /* 0x000fe4000f8e02ff */
[----:B------:R-:W-:Y:S02]  /*1450*/  USEL UR5, UR26, UR13, !UP1 ;  /* 0x0000000d1a057287 */ /* 0x000fe4000c800000 */
[----:B------:R-:W-:Y:S02]  /*1460*/  UIMAD UR12, UR6, UR23, URZ ;  /* 0x00000017060c72a4 */ /* 0x000fe4000f8e02ff */
[----:B------:R-:W-:-:S02]  /*1470*/  UISETP.GE.AND UP0, UPT, UR4, UR7, UPT ;  /* 0x000000070400728c */ /* 0x000fc4000bf06270 */
[----:B------:R-:W-:Y:S02]  /*1480*/  UIMAD.WIDE.U32 UR10, UR4, UR8, URZ ;  /* 0x00000008040a72a5 */ /* 0x000fe4000f8e00ff */
[----:B------:R-:W-:Y:S02]  /*1490*/  UISETP.GE.OR UP0, UPT, UR5, UR12, UP0 ;  /* 0x0000000c0500728c */ /* 0x000fe40008706670 */
[----:B------:R-:W-:Y:S02]  /*14a0*/  UIMAD.WIDE.U32 UR12, UR5, UR8, URZ ;  /* 0x00000008050c72a5 */ /* 0x000fe4000f8e00ff */
[----:B------:R-:W-:Y:S01]  /*14b0*/  UIADD3 UR10, UPT, UPT, -UR4, URZ, URZ ;  /* 0x000000ff040a7290 */ /* 0x000fe2000fffe1ff */
[----:B------:R-:W-:Y:S01]  /*14c0*/  UMOV UR8, UR11 ;  /* 0x0000000b00087c82 */ /* 0x000fe20008000000 */
[----:B------:R-:W-:Y:S02]  /*14d0*/  UIADD3 UR11, UPT, UPT, -UR5, URZ, URZ ;  /* 0x000000ff050b7290 */ /* 0x000fe4000fffe1ff */
[----:B------:R-:W-:-:S03]  /*14e0*/  USHF.R.U32.HI UR8, URZ, UR9, UR8 ;  /* 0x00000009ff087299 */ /* 0x000fc60008011608 */
[----:B------:R-:W-:Y:S01]  /*14f0*/  @!UP0 UMOV UR7, UR13 ;  /* 0x0000000d00078c82 */ /* 0x000fe20008000000 */
[----:B------:R-:W-:Y:S02]  /*1500*/  UIMAD UR30, UR14, UR10, UR30 ;  /* 0x0000000a0e1e72a4 */ /* 0x000fe4000f8e021e */
[----:B------:R-:W-:Y:S02]  /*1510*/  USEL UR8, UR4, UR8, !UP2 ;  /* 0x0000000804087287 */ /* 0x000fe4000d000000 */
[----:B------:R-:W-:Y:S02]  /*1520*/  @!UP0 USHF.R.U32.HI UR7, URZ, UR9, UR7 ;  /* 0x00000009ff078299 */ /* 0x000fe40008011607 */
[----:B------:R-:W-:Y:S02]  /*1530*/  UIADD3 UR9, UPT, UPT, -UR8, URZ, URZ ;  /* 0x000000ff08097290 */ /* 0x000fe4000fffe1ff */
[----:B------:R-:W-:Y:S02]  /*1540*/  @!UP0 USEL UR7, UR5, UR7, !UP2 ;  /* 0x0000000705078287 */ /* 0x000fe4000d000000 */
[----:B------:R-:W-:-:S02]  /*1550*/  UIMAD UR9, UR23, UR9, UR4 ;  /* 0x00000009170972a4 */ /* 0x000fc4000f8e0204 */
[----:B------:R-:W-:Y:S02]  /*1560*/  @!UP0 UIADD3 UR8, UPT, UPT, UR8, -UR7, URZ ;  /* 0x8000000708088290 */ /* 0x000fe4000fffe0ff */
[----:B------:R-:W-:Y:S02]  /*1570*/  @!UP0 UIMAD UR6, UR9, UR6, UR7 ;  /* 0x00000006090682a4 */ /* 0x000fe4000f8e0207 */
[----:B------:R-:W-:Y:S02]  /*1580*/  @!UP0 UIMAD UR4, UR8, UR23, UR5 ;  /* 0x00000017080482a4 */ /* 0x000fe4000f8e0205 */
[----:B------:R-:W-:Y:S02]  /*1590*/  UIMAD UR26, UR25, UR11, UR26 ;  /* 0x0000000b191a72a4 */ /* 0x000fe4000f8e021a */
[----:B------:R-:W-:Y:S01]  /*15a0*/  UIMAD UR30, UR4, UR14, UR30 ;  /* 0x0000000e041e72a4 */ /* 0x000fe2000f8e021e */
[----:B------:R-:W-:Y:S02]  /*15b0*/  @!UP0 UMOV UR5, UR6 ;  /* 0x0000000600058c82 */ /* 0x000fe40008000000 */
[----:B------:R-:W-:-:S12]  /*15c0*/  UIMAD UR26, UR5, UR25, UR26 ;  /* 0x00000019051a72a4 */ /* 0x000fd8000f8e021a */
.L_x_19:
[----:B------:R-:W-:Y:S02]  /*15d0*/  UISETP.NE.AND UP1, UPT, UR27, 0x1, UPT ;  /* 0x000000011b00788c */ /* 0x000fe4000bf25270 */
[----:B------:R-:W-:Y:S02]  /*15e0*/  UISETP.NE.AND UP0, UPT, UR22, 0x2, UPT ;  /* 0x000000021600788c */ /* 0x000fe4000bf05270 */
[----:B------:R-:W-:-:S05]  /*15f0*/  ULOP3.LUT UR21, UR24, 0x400, URZ, 0xc0, !UPT ;  /* 0x0000040018157892 */ /* 0x000fca000f8ec0ff */
[----:B------:R-:W-:Y:S07]  /*1600*/  BRA.U UP1, `(.L_x_20) ;  /* 0x0000000101447547 */ /* 0x000fee000b800000 */
[----:B------:R-:W1:Y:S01]  /*1610*/  LDCU.128 UR8, c[0x0][0xb10] ;  /* 0x00016200ff0877ac */ /* 0x000e620008000c00 */
[----:B------:R-:W2:Y:S01]  /*1620*/  LDCU UR12, c[0x0][0xb0c] ;  /* 0x00016180ff0c77ac */ /* 0x000ea20008000800 */
[----:B------:R-:W3:Y:S01]  /*1630*/  LDCU UR13, c[0x0][0xb20] ;  /* 0x00016400ff0d77ac */ /* 0x000ee20008000800 */
[----:B-1----:R-:W-:Y:S02]  /*1640*/  UIMAD.WIDE.U32 UR6, UR26, UR8, URZ ;  /* 0x000000081a0672a5 */ /* 0x002fe4000f8e00ff */
[----:B------:R-:W-:Y:S02]  /*1650*/  UIMAD.WIDE.U32 UR4, UR30, UR11, URZ ;  /* 0x0000000b1e0472a5 */ /* 0x000fe4000f8e00ff */
[----:B--2---:R-:W-:Y:S02]  /*1660*/  UISETP.NE.AND UP2, UPT, UR12, 0x1, UPT ;  /* 0x000000010c00788c */ /* 0x004fe4000bf45270 */
[----:B------:R-:W-:Y:S01]  /*1670*/  UISETP.NE.AND UP1, UPT, UR10, 0x1, UPT ;  /* 0x000000010a00788c */ /* 0x000fe2000bf25270 */
[----:B------:R-:W-:-:S02]  /*1680*/  UMOV UR6, UR7 ;  /* 0x0000000700067c82 */ /* 0x000fc40008000000 */
[----:B------:R-:W-:Y:S01]  /*1690*/  UMOV UR4, UR5 ;  /* 0x0000000500047c82 */ /* 0x000fe20008000000 */
[----:B------:R-:W-:Y:S02]  /*16a0*/  USHF.R.U32.HI UR6, URZ, UR9, UR6 ;  /* 0x00000009ff067299 */ /* 0x000fe40008011606 */
[----:B---3--:R-:W-:Y:S02]  /*16b0*/  USHF.R.U32.HI UR4, URZ, UR13, UR4 ;  /* 0x0000000dff047299 */ /* 0x008fe40008011604 */
[----:B------:R-:W-:Y:S02]  /*16c0*/  USEL UR5, UR26, UR6, !UP2 ;  /* 0x000000061a057287 */ /* 0x000fe4000d000000 */
[----:B------:R-:W-:-:S04]  /*16d0*/  USEL UR4, UR30, UR4, !UP1 ;  /* 0x000000041e047287 */ /* 0x000fc8000c800000 */
[----:B------:R-:W-:Y:S02]  /*16e0*/  UIADD3 UR6, UPT, UPT, UR5, -UR4, URZ ;  /* 0x8000000405067290 */ /* 0x000fe4000fffe0ff */
[----:B------:R-:W-:Y:S02]  /*16f0*/  UIADD3 UR4, UPT, UPT, -UR5, UR4, URZ ;  /* 0x0000000405047290 */ /* 0x000fe4000fffe1ff */
[----:B------:R-:W-:Y:S02]  /*1700*/  UIMAD UR30, UR6, UR10, UR30 ;  /* 0x0000000a061e72a4 */ /* 0x000fe4000f8e021e */
[----:B------:R-:W-:-:S12]  /*1710*/  UIMAD UR26, UR4, UR12, UR26 ;  /* 0x0000000c041a72a4 */ /* 0x000fd8000f8e021a */
.L_x_20:
[----:B------:R-:W-:Y:S05]  /*1720*/  BRA.U !UP5, `(.L_x_21) ;  /* 0x000000010d0c7547 */ /* 0x000fea000b800000 */
[----:B------:R-:W-:Y:S01]  /*1730*/  UCGABAR_WAIT ;  /* 0x0000000000007dc7 */ /* 0x000fe20008000000 */
[----:B------:R-:W-:Y:S01]  /*1740*/  CCTL.IVALL ;  /* 0x00000000ff00798f */ /* 0x000fe20002000000 */
[----:B------:R-:W-:Y:S05]  /*1750*/  BRA `(.L_x_22) ;  /* 0x0000000000047947 */ /* 0x000fea0003800000 */
.L_x_21:
[----:B------:R-:W-:Y:S06]  /*1760*/  BAR.SYNC.DEFER_BLOCKING 0x0 ;  /* 0x0000000000007b1d */ /* 0x000fec0000010000 */
.L_x_22:
[----:B------:R-:W-:Y:S05]  /*1770*/  BRA.U UP0, `(.L_x_23) ;  /* 0x0000001500e47547 */ /* 0x000fea000b800000 */
[----:B------:R-:W1:Y:S01]  /*1780*/  LDCU UR6, c[0x0][0x38c] ;  /* 0x00007180ff0677ac */ /* 0x000e620008000800 */
[----:B------:R-:W-:Y:S01]  /*1790*/  PLOP3.LUT P1, PT, PT, PT, UP3, 0x80, 0x8 ;  /* 0x000000000008781c */ /* 0x000fe20003f2f038 */
[----:B------:R-:W-:Y:S01]  /*17a0*/  IMAD.MOV.U32 R12, RZ, RZ, 0x1 ;  /* 0x00000001ff0c7424 */ /* 0x000fe200078e00ff */
[----:B------:R-:W-:Y:S01]  /*17b0*/  ISETP.EQ.OR P2, PT, R0, RZ, P3 ;  /* 0x000000ff0000720c */ /* 0x000fe20001f42670 */
[----:B------:R-:W-:Y:S01]  /*17c0*/  UISETP.NE.AND UP1, UPT, UR22, URZ, UPT ;  /* 0x000000ff1600728c */ /* 0x000fe2000bf25270 */
[----:B------:R-:W-:Y:S02]  /*17d0*/  PLOP3.LUT P1, PT, P1, PT, PT, 0x8, 0x80 ;  /* 0x000000000080781c */ /* 0x000fe40000f2e170 */
[----:B------:R-:W-:Y:S01]  /*17e0*/  CS2R R10, SRZ ;  /* 0x00000000000a7805 */ /* 0x000fe2000001ff00 */
[----:B------:R-:W-:Y:S01]  /*17f0*/  IMAD.MOV.U32 R9, RZ, RZ, RZ ;  /* 0x000000ffff097224 */ /* 0x000fe200078e00ff */
[----:B------:R-:W2:Y:S01]  /*1800*/  LDCU UR39, c[0x0][0x370] ;  /* 0x00006e00ff2777ac */ /* 0x000ea20008000800 */
[----:B------:R-:W-:Y:S01]  /*1810*/  IMAD.MOV.U32 R8, RZ, RZ, 0x1 ;  /* 0x00000001ff087424 */ /* 0x000fe200078e00ff */
[----:B------:R-:W3:Y:S01]  /*1820*/  LDCU.64 UR28, c[0x0][0x348] ;  /* 0x00006900ff1c77ac */ /* 0x000ee20008000a00 */
[----:B------:R-:W-:-:S02]  /*1830*/  USHF.R.U32.HI UR44, URZ, 0x5, UR21 ;  /* 0x00000005ff2c7899 */ /* 0x000fc40008011615 */
[----:B-1----:R-:W-:Y:S02]  /*1840*/  UIADD3 UR5, UPT, UPT, UR6, 0x1f, URZ ;  /* 0x0000001f06057890 */ /* 0x002fe4000fffe0ff */
[----:B------:R-:W-:Y:S02]  /*1850*/  UIADD3 UR45, UPT, UPT, UR6, 0x3e, URZ ;  /* 0x0000003e062d7890 */ /* 0x000fe4000fffe0ff */
[----:B------:R-:W-:Y:S01]  /*1860*/  USHF.R.S32.HI UR4, URZ, 0x1f, UR5 ;  /* 0x0000001fff047899 */ /* 0x000fe20008011405 */
[----:B------:R-:W1:Y:S03]  /*1870*/  LDCU UR38, c[0x0][0x374] ;  /* 0x00006e80ff2677ac */ /* 0x000e660008000800 */
[----:B------:R-:W-:Y:S02]  /*1880*/  ULEA.HI UR4, UR4, UR5, URZ, 0x5 ;  /* 0x0000000504047291 */ /* 0x000fe4000f8f28ff */
[----:B------:R-:W-:-:S02]  /*1890*/  USEL UR25, UR37, 0x2, UP1 ;  /* 0x0000000225197887 */ /* 0x000fc40008800000 */
[----:B------:R-:W-:Y:S02]  /*18a0*/  USHF.R.S32.HI UR42, URZ, 0x5, UR4 ;  /* 0x00000005ff2a7899 */ /* 0x000fe40008011404 */
[----:B------:R-:W-:Y:S02]  /*18b0*/  UIADD3 UR4, UPT, UPT, UR6, -0x1, URZ ;  /* 0xffffffff06047890 */ /* 0x000fe4000fffe0ff */
[----:B------:R-:W-:Y:S02]  /*18c0*/  UISETP.LT.U32.AND UP0, UPT, UR42, 0xc, UPT ;  /* 0x0000000c2a00788c */ /* 0x000fe4000bf01070 */
[----:B------:R-:W-:Y:S02]  /*18d0*/  UISETP.GE.U32.AND UP2, UPT, UR4, -0x3f, UPT ;  /* 0xffffffc10400788c */ /* 0x000fe4000bf46070 */
[----:B------:R-:W-:Y:S01]  /*18e0*/  USEL UR41, UR42, 0xc, UP0 ;  /* 0x0000000c2a297887 */ /* 0x000fe20008000000 */
[----:B------:R-:W-:-:S03]  /*18f0*/  UMOV UR5, URZ ;  /* 0x000000ff00057c82 */ /* 0x000fc60008000000 */
[----:B------:R-:W-:Y:S02]  /*1900*/  UIADD3 UR24, UPT, UPT, UR41, -0x1, URZ ;  /* 0xffffffff29187890 */ /* 0x000fe4000fffe0ff */
[----:B------:R-:W-:-:S03]  /*1910*/  UIADD3 UR43, UPT, UPT, UR42, -UR41, URZ ;  /* 0x800000292a2b7290 */ /* 0x000fc6000fffe0ff */
[----:B------:R-:W-:-:S04]  /*1920*/  @UP2 UIADD3 UR24, UPT, UPT, UR41, URZ, URZ ;  /* 0x000000ff29182290 */ /* 0x000fc8000fffe0ff */
[----:B-123--:R-:W-:-:S12]  /*1930*/  UIADD3 UR24, UPT, UPT, UR24, 0x1, URZ ;  /* 0x0000000118187890 */ /* 0x00efd8000fffe0ff */
.L_x_43:
[----:B------:R-:W-:Y:S01]  /*1940*/  UISETP.NE.AND UP0, UPT, UR54, URZ, UPT ;  /* 0x000000ff3600728c */ /* 0x000fe2000bf05270 */
[----:B------:R-:W1:Y:S08]  /*1950*/  S2UR UR54, SR_CgaCtaId ;  /* 0x00000000003679c3 */ /* 0x000e700000008800 */
[----:B------:R-:W-:Y:S05]  /*1960*/  BRA.U UP0, `(.L_x_24) ;  /* 0x0000000100347547 */ /* 0x000fea000b800000 */
[----:B------:R-:W2:Y:S01]  /*1970*/  S2R R0, SR_CgaCtaId ;  /* 0x0000000000007919 */ /* 0x000ea20000008800 */
[----:B------:R-:W-:-:S04]  /*1980*/  MOV R2, 0x400 ;  /* 0x0000040000027802 */ /* 0x000fc80000000f00 */
[----:B--2---:R-:W-:Y:S02]  /*1990*/  LEA R0, R0, R2, 0x18 ;  /* 0x0000000200007211 */ /* 0x004fe400078ec0ff */
[----:B------:R-:W-:-:S03]  /*19a0*/  SHF.L.U32 R2, R8, 0x1f, RZ ;  /* 0x0000001f08027819 */ /* 0x000fc600000006ff */
[----:B------:R-:W-:-:S04]  /*19b0*/  IMAD R0, R9, 0x8, R0 ;  /* 0x0000000809007824 */ /* 0x000fc800078e0200 */
[----:B------:R-:W2:Y:S02]  /*19c0*/  SYNCS.PHASECHK.TRANS64.TRYWAIT P0, [R0+URZ+0x170], R2 ;  /* 0x00017002000075a7 */ /* 0x000ea400080011ff */
[----:B--2---:R-:W-:Y:S05]  /*19d0*/  @!P0 BRA `(.L_x_25) ;  /* 0x0000006000e88947 */ /* 0x004fea0003800000 */
.L_x_131:
[----:B------:R-:W-:Y:S01]  /*19e0*/  VIADD R9, R9, 0x1 ;  /* 0x0000000109097836 */ /* 0x000fe20000000000 */
[----:B------:R2:W-:Y:S04]  /*19f0*/  SYNCS.ARRIVE.TRANS64.A1T0 RZ, [R0+URZ+0x160], RZ ;  /* 0x000160ff00ff79a7 */ /* 0x0005e800081000ff */
[----:B------:R-:W-:-:S04]  /*1a00*/  ISETP.NE.AND P0, PT, R9, 0x2, PT ;  /* 0x000000020900780c */ /* 0x000fc80003f05270 */
[----:B------:R-:W-:Y:S02]  /*1a10*/  SEL R9, R9, RZ, P0 ;  /* 0x000000ff09097207 */ /* 0x000fe40000000000 */
[----:B--2---:R-:W-:-:S04]  /*1a20*/  SEL R0, RZ, 0x1, P0 ;  /* 0x00000001ff007807 */ /* 0x004fc80000000000 */
[----:B------:R-:W-:-:S07]  /*1a30*/  LOP3.LUT R8, R8, R0, RZ, 0x3c, !PT ;  /* 0x0000000008087212 */ /* 0x000fce00078e3cff */
.L_x_24:
[----:B------:R-:W-:Y:S01]  /*1a40*/  UMOV UR6, 0x400 ;  /* 0x0000040000067882 */ /* 0x000fe20000000000 */
[----:B------:R-:W-:Y:S01]  /*1a50*/  SHF.L.U32 R0, R12, 0x1f, RZ ;  /* 0x0000001f0c007819 */ /* 0x000fe200000006ff */
[----:B-1----:R-:W-:Y:S02]  /*1a60*/  ULEA UR6, UR54, UR6, 0x18 ;  /* 0x0000000636067291 */ /* 0x002fe4000f8ec0ff */
[----:B------:R-:W-:Y:S02]  /*1a70*/  UISETP.GE.U32.AND UP0, UPT, UR45, 0x3f, UPT ;  /* 0x0000003f2d00788c */ /* 0x000fe4000bf06070 */
[----:B------:R-:W-:Y:S02]  /*1a80*/  ULEA UR4, UR5, UR6, 0x3 ;  /* 0x0000000605047291 */ /* 0x000fe4000f8e18ff */
[----:B------:R-:W-:Y:S02]  /*1a90*/  USHF.L.U32 UR11, UR30, 0x6, URZ ;  /* 0x000000061e0b7899 */ /* 0x000fe400080006ff */
[----:B------:R-:W-:Y:S01]  /*1aa0*/  ULEA UR35, UR26, UR44, 0x6 ;  /* 0x0000002c1a237291 */ /* 0x000fe2000f8e30ff */
[----:B------:R-:W-:-:S04]  /*1ab0*/  UMOV UR13, URZ ;  /* 0x000000ff000d7c82 */ /* 0x000fc80008000000 */
[----:B------:R1:W2:Y:S01]  /*1ac0*/  SYNCS.PHASECHK.TRANS64.TRYWAIT P0, [UR4+0x60], R0 ;  /* 0x00006000ff0075a7 */ /* 0x0002a20008001104 */
[----:B------:R-:W-:Y:S06]  /*1ad0*/  BRA.U !UP0, `(.L_x_26) ;  /* 0x0000000108bc7547 */ /* 0x000fec000b800000 */
[----:B------:R-:W-:Y:S01]  /*1ae0*/  UMOV UR7, URZ ;  /* 0x000000ff00077c82 */ /* 0x000fe20008000000 */
[----:B------:R-:W-:-:S05]  /*1af0*/  UMOV UR4, UR5 ;  /* 0x0000000500047c82 */ /* 0x000fca0008000000 */
.L_x_32:
[----:B------:R-:W-:Y:S01]  /*1b00*/  ULEA UR33, UR4, UR6, 0x3 ;  /* 0x0000000604217291 */ /* 0x000fe2000f8e18ff */
[----:B--2---:R-:W-:Y:S01]  /*1b10*/  @!P3 MOV R2, 0x4000 ;  /* 0x000040000002b802 */ /* 0x004fe20000000f00 */
[----:B--2-4-:R-:W-:Y:S10]  /*1b20*/  @P0 BRA `(.L_x_27) ;  /* 0x00000000000c0947 */ /* 0x014ff40003800000 */
[----:B------:R-:W-:-:S04]  /*1b30*/  SHF.L.U32 R3, R12, 0x1f, RZ ;  /* 0x0000001f0c037819 */ /* 0x000fc800000006ff */
[----:B------:R-:W2:Y:S02]  /*1b40*/  SYNCS.PHASECHK.TRANS64.TRYWAIT P0, [UR33+0x60], R3 ;  /* 0x00006003ff0075a7 */ /* 0x000ea40008001121 */
[----:B--2---:R-:W-:Y:S05]  /*1b50*/  @!P0 BRA `(.L_x_28) ;  /* 0x00000060009c8947 */ /* 0x004fea0003800000 */
.L_x_27:
[----:B------:R2:W-:Y:S01]  /*1b60*/  @!P3 SYNCS.ARRIVE.TRANS64 RZ, [UR33], R2 ;  /* 0x00000002ffffb9a7 */ /* 0x0005e20008000021 */
[----:B------:R-:W-:-:S04]  /*1b70*/  ULOP3.LUT UR5, UR25, 0x2, URZ, 0xfc, !UPT ;  /* 0x0000000219057892 */ /* 0x000fc8000f8efcff */
[----:B------:R-:W-:-:S09]  /*1b80*/  UISETP.NE.AND UP0, UPT, UR5, 0x2, UPT ;  /* 0x000000020500788c */ /* 0x000fd2000bf05270 */
[----:B------:R-:W-:Y:S05]  /*1b90*/  BRA.U UP0, `(.L_x_29) ;  /* 0x0000000100047547 */ /* 0x000fea000b800000 */
[----:B------:R-:W-:Y:S05]  /*1ba0*/  BPT.TRAP 0x1 ;  /* 0x000000040000795c */ /* 0x000fea0000300000 */
.L_x_29:
[----:B------:R-:W-:Y:S04]  /*1bb0*/  BSSY.RECONVERGENT B0, `(.L_x_30) ;  /* 0x0000003000007945 */ /* 0x000fe80003800200 */
[----:B------:R-:W-:Y:S05]  /*1bc0*/  @P2 BRA `(.L_x_31) ;  /* 0x0000000000042947 */ /* 0x000fea0003800000 */
[----:B------:R-:W-:Y:S05]  /*1bd0*/  BPT.TRAP 0x1 ;  /* 0x000000040000795c */ /* 0x000fea0000300000 */
.L_x_31:
[----:B------:R-:W-:Y:S05]  /*1be0*/  BSYNC.RECONVERGENT B0 ;  /* 0x0000000000007941 */ /* 0x000fea0003800200 */
.L_x_30:
[----:B------:R-:W-:Y:S02]  /*1bf0*/  UIADD3 UR5, UPT, UPT, UR4, 0x1, URZ ;  /* 0x0000000104057890 */ /* 0x000fe4000fffe0ff */
[----:B------:R-:W-:Y:S02]  /*1c00*/  UIADD3 UR16, UP1, UPT, UR28, 0x80, URZ ;  /* 0x000000801c107890 */ /* 0x000fe4000ff3e0ff */
[----:B------:R-:W-:Y:S02]  /*1c10*/  UISETP.NE.AND UP0, UPT, UR5, 0xc, UPT ;  /* 0x0000000c0500788c */ /* 0x000fe4000bf05270 */
[----:B------:R-:W-:Y:S02]  /*1c20*/  USHF.L.U32 UR34, UR7, 0x5, URZ ;  /* 0x0000000507227899 */ /* 0x000fe400080006ff */
[----:B------:R-:W-:Y:S02]  /*1c30*/  USEL UR9, URZ, 0x1, UP0 ;  /* 0x00000001ff097887 */ /* 0x000fe40008000000 */
[----:B------:R-:W-:-:S02]  /*1c40*/  USEL UR5, UR5, URZ, UP0 ;  /* 0x000000ff05057287 */ /* 0x000fc40008000000 */
[----:B------:R-:W-:Y:S02]  /*1c50*/  UIADD3 UR14, UP0, UPT, UR28, 0x180, URZ ;  /* 0x000001801c0e7890 */ /* 0x000fe4000ff1e0ff */
[----:B------:R-:W-:Y:S01]  /*1c60*/  ULEA UR8, UR5, UR6, 0x3 ;  /* 0x0000000605087291 */ /* 0x000fe2000f8e18ff */
[----:B------:R-:W-:Y:S01]  /*1c70*/  LOP3.LUT R12, R12, UR9, RZ, 0x3c, !PT ;  /* 0x000000090c0c7c12 */ /* 0x000fe2000f8e3cff */
[----:B------:R-:W-:Y:S02]  /*1c80*/  UIADD3.X UR17, UPT, UPT, URZ, UR29, URZ, UP1, !UPT ;  /* 0x0000001dff117290 */ /* 0x000fe40008ffe4ff */
[----:B------:R-:W-:Y:S01]  /*1c90*/  UIADD3.X UR15, UPT, UPT, URZ, UR29, URZ, UP0, !UPT ;  /* 0x0000001dff0f7290 */ /* 0x000fe200087fe4ff */
[----:B-1----:R-:W-:Y:S01]  /*1ca0*/  SHF.L.U32 R0, R12, 0x1f, RZ ;  /* 0x0000001f0c007819 */ /* 0x002fe200000006ff */
[----:B------:R-:W-:Y:S01]  /*1cb0*/  UMOV UR18, 0x0 ;  /* 0x0000000000127882 */ /* 0x000fe20000000000 */
[----:B------:R-:W-:Y:S01]  /*1cc0*/  UMOV UR19, 0x10000000 ;  /* 0x1000000000137882 */ /* 0x000fe20000000000 */
[----:B------:R-:W-:Y:S01]  /*1cd0*/  UMOV UR12, UR36 ;  /* 0x00000024000c7c82 */ /* 0x000fe20008000000 */
[----:B------:R3:W4:Y:S01]  /*1ce0*/  SYNCS.PHASECHK.TRANS64.TRYWAIT P0, [UR8+0x60], R0 ;  /* 0x00006000ff0075a7 */ /* 0x0007220008001108 */
[----:B------:R-:W-:Y:S01]  /*1cf0*/  USHF.L.U32 UR8, UR4, 0xd, URZ ;  /* 0x0000000d04087899 */ /* 0x000fe200080006ff */
[----:B------:R-:W-:-:S02]  /*1d00*/  UMOV UR9, UR33 ;  /* 0x0000002100097c82 */ /* 0x000fc40008000000 */
[----:B------:R-:W-:Y:S01]  /*1d10*/  UMOV UR4, 0x30000 ;  /* 0x0003000000047882 */ /* 0x000fe20000000000 */
[----:B------:R-:W-:Y:S02]  /*1d20*/  ULEA UR32, UR21, UR8, 0x2 ;  /* 0x0000000815207291 */ /* 0x000fe4000f8e10ff */
[----:B------:R-:W-:Y:S02]  /*1d30*/  UIADD3 UR8, UPT, UPT, UR6, 0x1e800, UR8 ;  /* 0x0001e80006087890 */ /* 0x000fe4000fffe008 */
[----:B------:R-:W-:Y:S01]  /*1d40*/  UIADD3 UR32, UPT, UPT, UR6, 0x6800, UR32 ;  /* 0x0000680006207890 */ /* 0x000fe2000fffe020 */
[----:B------:R-:W-:Y:S01]  /*1d50*/  UMOV UR10, UR34 ;  /* 0x00000022000a7c82 */ /* 0x000fe20008000000 */
[----:B------:R-:W-:Y:S01]  /*1d60*/  UIADD3 UR7, UPT, UPT, UR7, 0x1, URZ ;  /* 0x0000000107077890 */ /* 0x000fe2000fffe0ff */
[----:B------:R-:W-:-:S03]  /*1d70*/  UMOV UR13, UR24 ;  /* 0x00000018000d7c82 */ /* 0x000fc60008000000 */
[----:B------:R-:W-:-:S03]  /*1d80*/  UISETP.NE.AND UP0, UPT, UR7, UR24, UPT ;  /* 0x000000180700728c */ /* 0x000fc6000bf05270 */
[----:B------:R1:W-:Y:S01]  /*1d90*/  UTMALDG.3D.MULTICAST [UR32], [UR16], UR4, desc[UR18] ;  /* 0x00001220100073b4 */ /* 0x0003e20008011804 */
[----:B------:R3:W-:Y:S01]  /*1da0*/  UTMALDG.3D [UR8], [UR14], desc[UR18] ;  /* 0x000012080e0075b4 */ /* 0x0007e20008011000 */
[----:B-1----:R-:W-:-:S04]  /*1db0*/  UMOV UR4, UR5 ;  /* 0x0000000500047c82 */ /* 0x002fc80008000000 */
[----:B---3--:R-:W-:Y:S05]  /*1dc0*/  BRA.U UP0, `(.L_x_32) ;  /* 0xfffffffd004c7547 */ /* 0x008fea000b83ffff */
.L_x_26:
[----:B------:R-:W-:Y:S01]  /*1dd0*/  ULEA UR4, UR5, UR6, 0x3 ;  /* 0x0000000605047291 */ /* 0x000fe2000f8e18ff */
[----:B-1----:R-:W-:Y:S01]  /*1de0*/  SHF.L.U32 R0, R12, 0x1f, RZ ;  /* 0x0000001f0c007819 */ /* 0x002fe200000006ff */
[----:B------:R-:W-:Y:S01]  /*1df0*/  @!P1 SYNCS.ARRIVE.TRANS64.A1T0 RZ, [UR6+0xf8], RZ ;  /* 0x0000f8ffffff99a7 */ /* 0x000fe20008100006 */
[----:B------:R-:W-:-:S06]  /*1e00*/  UISETP.GT.AND UP0, UPT, UR42, UR41, UPT ;  /* 0x000000292a00728c */ /* 0x000fcc000bf04270 */
[----:B--2-4-:R1:W2:Y:S03]  /*1e10*/  SYNCS.PHASECHK.TRANS64.TRYWAIT P0, [UR4+0x60], R0 ;  /* 0x00006000ff0075a7 */ /* 0x0142a60008001104 */
[----:B------:R-:W-:Y:S05]  /*1e20*/  BRA.U !UP0, `(.L_x_33) ;  /* 0x0000000108c07547 */ /* 0x000fea000b800000 */
[----:B------:R-:W-:Y:S01]  /*1e30*/  UIADD3 UR26, UPT, UPT, UR43, UR13, URZ ;  /* 0x0000000d2b1a7290 */ /* 0x000fe2000fffe0ff */
[----:B------:R-:W-:-:S11]  /*1e40*/  UMOV UR4, UR5 ;  /* 0x0000000500047c82 */ /* 0x000fd60008000000 */
.L_x_39:
[----:B------:R-:W-:Y:S01]  /*1e50*/  ULEA UR17, UR4, UR6, 0x3 ;  /* 0x0000000604117291 */ /* 0x000fe2000f8e18ff */
[----:B--2---:R-:W-:Y:S01]  /*1e60*/  @!P3 MOV R2, 0x4000 ;  /* 0x000040000002b802 */ /* 0x004fe20000000f00 */
[----:B--2-4-:R-:W-:Y:S10]  /*1e70*/  @P0 BRA `(.L_x_34) ;  /* 0x00000000000c0947 */ /* 0x014ff40003800000 */
[----:B------:R-:W-:-:S04]  /*1e80*/  SHF.L.U32 R3, R12, 0x1f, RZ ;  /* 0x0000001f0c037819 */ /* 0x000fc800000006ff */
[----:B------:R-:W2:Y:S02]  /*1e90*/  SYNCS.PHASECHK.TRANS64.TRYWAIT P0, [UR17+0x60], R3 ;  /* 0x00006003ff0075a7 */ /* 0x000ea40008001111 */
[----:B--2---:R-:W-:Y:S05]  /*1ea0*/  @!P0 BRA `(.L_x_35) ;  /* 0x0000005c00e08947 */ /* 0x004fea0003800000 */
.L_x_34:
[----:B------:R2:W-:Y:S01]  /*1eb0*/  @!P3 SYNCS.ARRIVE.TRANS64 RZ, [UR17], R2 ;  /* 0x00000002ffffb9a7 */ /* 0x0005e20008000011 */
[----:B------:R-:W-:-:S04]  /*1ec0*/  ULOP3.LUT UR5, UR25, 0x2, URZ, 0xfc, !UPT ;  /* 0x0000000219057892 */ /* 0x000fc8000f8efcff */
[----:B------:R-:W-:-:S09]  /*1ed0*/  UISETP.NE.AND UP0, UPT, UR5, 0x2, UPT ;  /* 0x000000020500788c */ /* 0x000fd2000bf05270 */
[----:B------:R-:W-:Y:S05]  /*1ee0*/  BRA.U UP0, `(.L_x_36) ;  /* 0x0000000100047547 */ /* 0x000fea000b800000 */
[----:B------:R-:W-:Y:S05]  /*1ef0*/  BPT.TRAP 0x1 ;  /* 0x000000040000795c */ /* 0x000fea0000300000 */
.L_x_36:
[----:B------:R-:W-:Y:S04]  /*1f00*/  BSSY.RECONVERGENT B0, `(.L_x_37) ;  /* 0x0000003000007945 */ /* 0x000fe80003800200 */
[----:B------:R-:W-:Y:S05]  /*1f10*/  @P2 BRA `(.L_x_38) ;  /* 0x0000000000042947 */ /* 0x000fea0003800000 */
[----:B------:R-:W-:Y:S05]  /*1f20*/  BPT.TRAP 0x1 ;  /* 0x000000040000795c */ /* 0x000fea0000300000 */
.L_x_38:
[----:B------:R-:W-:Y:S05]  /*1f30*/  BSYNC.RECONVERGENT B0 ;  /* 0x0000000000007941 */ /* 0x000fea0003800200 */
.L_x_37:
[----:B------:R-:W-:Y:S02]  /*1f40*/  UIADD3 UR5, UPT, UPT, UR4, 0x1, URZ ;  /* 0x0000000104057890 */ /* 0x000fe4000fffe0ff */
[----:B------:R-:W-:Y:S02]  /*1f50*/  UIADD3 UR14, UP1, UPT, UR28, 0x80, URZ ;  /* 0x000000801c0e7890 */ /* 0x000fe4000ff3e0ff */
[----:B------:R-:W-:Y:S02]  /*1f60*/  UISETP.NE.AND UP0, UPT, UR5, 0xc, UPT ;  /* 0x0000000c0500788c */ /* 0x000fe4000bf05270 */
[----:B------:R-:W-:Y:S02]  /*1f70*/  USHF.L.U32 UR18, UR13, 0x5, URZ ;  /* 0x000000050d127899 */ /* 0x000fe400080006ff */
[----:B------:R-:W-:Y:S02]  /*1f80*/  USEL UR8, URZ, 0x1, UP0 ;  /* 0x00000001ff087887 */ /* 0x000fe40008000000 */
[----:B------:R-:W-:-:S02]  /*1f90*/  USEL UR5, UR5, URZ, UP0 ;  /* 0x000000ff05057287 */ /* 0x000fc40008000000 */
[----:B------:R-:W-:Y:S02]  /*1fa0*/  UIADD3 UR22, UP0, UPT, UR28, 0x180, URZ ;  /* 0x000001801c167890 */ /* 0x000fe4000ff1e0ff */
[----:B------:R-:W-:Y:S01]  /*1fb0*/  LOP3.LUT R12, R12, UR8, RZ, 0x3c, !PT ;  /* 0x000000080c0c7c12 */ /* 0x000fe2000f8e3cff */
[----:B------:R-:W-:Y:S02]  /*1fc0*/  USHF.L.U32 UR8, UR4, 0xd, URZ ;  /* 0x0000000d04087899 */ /* 0x000fe400080006ff */
[----:B------:R-:W-:Y:S01]  /*1fd0*/  ULEA UR7, UR5, UR6, 0x3 ;  /* 0x0000000605077291 */ /* 0x000fe2000f8e18ff */
[----:B-1----:R-:W-:Y:S01]  /*1fe0*/  SHF.L.U32 R0, R12, 0x1f, RZ ;  /* 0x0000001f0c007819 */ /* 0x002fe200000006ff */
[----:B------:R-:W-:Y:S02]  /*1ff0*/  ULEA UR16, UR21, UR8, 0x2 ;  /* 0x0000000815107291 */ /* 0x000fe4000f8e10ff */
[----:B------:R-:W-:Y:S02]  /*2000*/  UIADD3.X UR15, UPT, UPT, URZ, UR29, URZ, UP1, !UPT ;  /* 0x0000001dff0f7290 */ /* 0x000fe40008ffe4ff */
[----:B------:R-:W-:-:S02]  /*2010*/  UIADD3 UR16, UPT, UPT, UR6, 0x6800, UR16 ;  /* 0x0000680006107890 */ /* 0x000fc4000fffe010 */
[----:B------:R-:W-:Y:S01]  /*2020*/  UIADD3 UR8, UPT, UPT, UR6, 0x1e800, UR8 ;  /* 0x0001e80006087890 */ /* 0x000fe2000fffe008 */
[----:B------:R3:W4:Y:S01]  /*2030*/  SYNCS.PHASECHK.TRANS64.TRYWAIT P0, [UR7+0x60], R0 ;  /* 0x00006000ff0075a7 */ /* 0x0007220008001107 */
[----:B------:R-:W-:Y:S01]  /*2040*/  UIADD3.X UR23, UPT, UPT, URZ, UR29, URZ, UP0, !UPT ;  /* 0x0000001dff177290 */ /* 0x000fe200087fe4ff */
[----:B------:R-:W-:Y:S01]  /*2050*/  UMOV UR4, 0x30000 ;  /* 0x0003000000047882 */ /* 0x000fe20000000000 */
[----:B------:R-:W-:Y:S01]  /*2060*/  UMOV UR30, 0x0 ;  /* 0x00000000001e7882 */ /* 0x000fe20000000000 */
[----:B------:R-:W-:Y:S01]  /*2070*/  UMOV UR31, 0x10000000 ;  /* 0x10000000001f7882 */ /* 0x000fe20000000000 */
[----:B------:R-:W-:Y:S01]  /*2080*/  UMOV UR19, UR35 ;  /* 0x0000002300137c82 */ /* 0x000fe20008000000 */
[----:B------:R-:W-:Y:S01]  /*2090*/  UMOV UR20, UR36 ;  /* 0x0000002400147c82 */ /* 0x000fe20008000000 */
[----:B------:R-:W-:Y:S01]  /*20a0*/  UMOV UR12, UR36 ;  /* 0x00000024000c7c82 */ /* 0x000fe20008000000 */
[----:B------:R-:W-:Y:S01]  /*20b0*/  UMOV UR9, UR17 ;  /* 0x0000001100097c82 */ /* 0x000fe20008000000 */
[----:B------:R-:W-:Y:S01]  /*20c0*/  UMOV UR10, UR18 ;  /* 0x00000012000a7c82 */ /* 0x000fe20008000000 */
[----:B------:R1:W-:Y:S01]  /*20d0*/  UTMALDG.3D.MULTICAST [UR16], [UR14], UR4, desc[UR30] ;  /* 0x00001e100e0073b4 */ /* 0x0003e20008011804 */
[----:B------:R-:W-:-:S04]  /*20e0*/  UIADD3 UR13, UPT, UPT, UR13, 0x1, URZ ;  /* 0x000000010d0d7890 */ /* 0x000fc8000fffe0ff */
[----:B------:R-:W-:Y:S01]  /*20f0*/  UISETP.NE.AND UP0, UPT, UR13, UR26, UPT ;  /* 0x0000001a0d00728c */ /* 0x000fe2000bf05270 */
[----:B------:R3:W-:Y:S01]  /*2100*/  UTMALDG.3D [UR8], [UR22], desc[UR30] ;  /* 0x00001e08160075b4 */ /* 0x0007e20008011000 */
[----:B-1----:R-:W-:-:S07]  /*2110*/  UMOV UR4, UR5 ;  /* 0x0000000500047c82 */ /* 0x002fce0008000000 */
[----:B---3--:R-:W-:Y:S05]  /*2120*/  BRA.U UP0, `(.L_x_39) ;  /* 0xfffffffd00487547 */ /* 0x008fea000b83ffff */
.L_x_33:
[C---:B------:R-:W-:Y:S01]  /*2130*/  LEA R3, R11.reuse, UR6, 0x3 ;  /* 0x000000060b037c11 */ /* 0x040fe2000f8e18ff */
[----:B------:R-:W-:Y:S01]  /*2140*/  NOP ;  /* 0x0000000000007918 */ /* 0x000fe20000000000 */
[----:B-1----:R-:W-:Y:S02]  /*2150*/  SHF.L.U32 R0, R10, 0x1f, RZ ;  /* 0x0000001f0a007819 */ /* 0x002fe400000006ff */
[----:B------:R-:W-:Y:S02]  /*2160*/  LEA R4, R11, UR6, 0x4 ;  /* 0x000000060b047c11 */ /* 0x000fe4000f8e20ff */
[----:B--2-4-:R-:W1:Y:S02]  /*2170*/  SYNCS.PHASECHK.TRANS64.TRYWAIT P0, [R3+URZ+0x100], R0 ;  /* 0x00010000030075a7 */ /* 0x014e6400080011ff */
[----:B-1----:R-:W-:Y:S05]  /*2180*/  @!P0 BRA `(.L_x_40) ;  /* 0x0000005c00408947 */ /* 0x002fea0003800000 */
.L_x_134:
[----:B------:R-:W2:Y:S01]  /*2190*/  LDS.128 R4, [R4+0x190] ;  /* 0x0001900004047984 */ /* 0x000ea20000000c00 */
[----:B------:R-:W-:Y:S01]  /*21a0*/  UISETP.GE.AND UP0, UPT, UR40, 0x1, UPT ;  /* 0x000000012800788c */ /* 0x000fe2000bf06270 */
[----:B------:R-:W-:Y:S01]  /*21b0*/  @!PT LDS RZ, [RZ] ;  /* 0x00000000fffff984 */ /* 0x000fe20000000800 */
[----:B------:R-:W-:Y:S01]  /*21c0*/  @!PT LDS RZ, [RZ] ;  /* 0x00000000fffff984 */ /* 0x000fe20000000800 */
[----:B------:R-:W-:Y:S01]  /*21d0*/  @!PT LDS RZ, [RZ] ;  /* 0x00000000fffff984 */ /* 0x000fe20000000800 */
[----:B------:R-:W-:Y:S01]  /*21e0*/  @!PT LDS RZ, [RZ] ;  /* 0x00000000fffff984 */ /* 0x000fe20000000800 */
[----:B------:R3:W-:Y:S06]  /*21f0*/  MEMBAR.ALL.CTA ;  /* 0x0000000000007992 */ /* 0x0007ec0000008000 */
[----:B---3--:R-:W3:Y:S01]  /*2200*/  FENCE.VIEW.ASYNC.S ;  /* 0x00000000000073c6 */ /* 0x008ee20000000000 */
[----:B--2---:R-:W-:-:S13]  /*2210*/  LOP3.LUT P0, RZ, R6, 0x1, RZ, 0xc0, !PT ;  /* 0x0000000106ff7812 */ /* 0x004fda000780c0ff */
[----:B---3--:R-:W-:Y:S01]  /*2220*/  VOTEU.ANY UP1, P0 ;  /* 0x0000000000ff7886 */ /* 0x008fe20000020100 */
[----:B------:R-:W-:-:S13]  /*2230*/  PLOP3.LUT P0, PT, PT, PT, UP1, 0x80, 0x8 ;  /* 0x000000000008781c */ /* 0x000fda0003f0f018 */
[----:B-1----:R-:W-:Y:S02]  /*2240*/  @P0 LOP3.LUT R0, R5, 0xffff, RZ, 0xc0, !PT ;  /* 0x0000ffff05000812 */ /* 0x002fe400078ec0ff */
[----:B------:R-:W-:Y:S02]  /*2250*/  @P0 MOV R2, R4 ;  /* 0x0000000400020202 */ /* 0x000fe40000000f00 */
[----:B------:R-:W-:Y:S01]  /*2260*/  @P0 R2UR UR7, R0 ;  /* 0x00000000000702ca */ /* 0x000fe200000e0000 */
[----:B------:R-:W-:Y:S01]  /*2270*/  VIADD R0, R3, 0x110 ;  /* 0x0000011003007836 */ /* 0x000fe20000000000 */
[----:B------:R-:W-:Y:S02]  /*2280*/  @P0 SHF.R.U32.HI R4, RZ, 0x10, R5 ;  /* 0x00000010ff040819 */ /* 0x000fe40000011605 */
[----:B------:R-:W-:Y:S02]  /*2290*/  @P0 R2UR UR8, R2 ;  /* 0x00000000020802ca */ /* 0x000fe400000e0000 */
[----:B------:R-:W-:-:S02]  /*22a0*/  PRMT R0, RZ, 0x654, R0 ;  /* 0x00000654ff007816 */ /* 0x000fc40000000000 */
[----:B------:R-:W-:Y:S02]  /*22b0*/  @P0 R2UR UR4, R4 ;  /* 0x00000000040402ca */ /* 0x000fe400000e0000 */
[----:B------:R1:W-:Y:S03]  /*22c0*/  SYNCS.ARRIVE.TRANS64.RED.A1T0 RZ, [R0+URZ], RZ ;  /* 0x000000ff00ff79a7 */ /* 0x0003e600081004ff */
[----:B------:R-:W-:-:S04]  /*22d0*/  @UP1 UMOV UR27, UR7 ;  /* 0x00000007001b1c82 */ /* 0x000fc80008000000 */
[----:B------:R-:W-:-:S04]  /*22e0*/  @UP1 UMOV UR37, UR8 ;  /* 0x0000000800251c82 */ /* 0x000fc80008000000 */
[----:B------:R-:W-:Y:S01]  /*22f0*/  @UP1 UMOV UR36, UR4 ;  /* 0x0000000400241c82 */ /* 0x000fe20008000000 */
[----:B------:R-:W-:Y:S05]  /*2300*/  BRA.U !UP0, `(.L_x_41) ;  /* 0x0000000108d47547 */ /* 0x000fea000b800000 */
[----:B------:R-:W2:Y:S01]  /*2310*/  LDCU.128 UR12, c[0x0][0xb10] ;  /* 0x00016200ff0c77ac */ /* 0x000ea20008000c00 */
[----:B------:R-:W3:Y:S01]  /*2320*/  LDCU UR26, c[0x0][0xb20] ;  /* 0x00016400ff1a77ac */ /* 0x000ee20008000800 */
[----:B------:R-:W4:Y:S01]  /*2330*/  LDCU UR20, c[0x0][0xb0c] ;  /* 0x00016180ff1477ac */ /* 0x000f220008000800 */
[----:B------:R-:W1:Y:S01]  /*2340*/  LDCU.64 UR10, c[0x0][0xb28] ;  /* 0x00016500ff0a77ac */ /* 0x000e620008000a00 */
[----:B------:R-:W-:Y:S02]  /*2350*/  UISETP.NE.AND UP3, UPT, UR40, 0x1, UPT ;  /* 0x000000012800788c */ /* 0x000fe4000bf65270 */
[----:B--2---:R-:W-:Y:S02]  /*2360*/  UIMAD.WIDE.U32 UR16, UR38, UR15, URZ ;  /* 0x0000000f261072a5 */ /* 0x004fe4000f8e00ff */
[----:B------:R-:W-:Y:S02]  /*2370*/  UIMAD.WIDE.U32 UR8, UR39, UR12, URZ ;  /* 0x0000000c270872a5 */ /* 0x000fe4000f8e00ff */
[----:B------:R-:W-:-:S02]  /*2380*/  UISETP.NE.AND UP0, UPT, UR14, 0x1, UPT ;  /* 0x000000010e00788c */ /* 0x000fc4000bf05270 */
[----:B------:R-:W-:Y:S01]  /*2390*/  UIMAD.WIDE.U32 UR22, UR27, UR15, URZ ;  /* 0x0000000f1b1672a5 */ /* 0x000fe2000f8e00ff */
[----:B------:R-:W-:Y:S02]  /*23a0*/  UMOV UR16, UR17 ;  /* 0x0000001100107c82 */ /* 0x000fe40008000000 */
[----:B------:R-:W-:Y:S01]  /*23b0*/  UMOV UR8, UR9 ;  /* 0x0000000900087c82 */ /* 0x000fe20008000000 */
[----:B---3--:R-:W-:Y:S02]  /*23c0*/  USHF.R.U32.HI UR16, URZ, UR26, UR16 ;  /* 0x0000001aff107299 */ /* 0x008fe40008011610 */
[----:B----4-:R-:W-:Y:S02]  /*23d0*/  UISETP.NE.AND UP2, UPT, UR20, 0x1, UPT ;  /* 0x000000011400788c */ /* 0x010fe4000bf45270 */
[----:B------:R-:W-:Y:S02]  /*23e0*/  USHF.R.U32.HI UR8, URZ, UR13, UR8 ;  /* 0x0000000dff087299 */ /* 0x000fe40008011608 */
[----:B------:R-:W-:-:S02]  /*23f0*/  USEL UR7, UR38, UR16, !UP0 ;  /* 0x0000001026077287 */ /* 0x000fc4000c000000 */
[----:B------:R-:W-:Y:S02]  /*2400*/  USEL UR8, UR39, UR8, !UP2 ;  /* 0x0000000827087287 */ /* 0x000fe4000d000000 */
[----:B-1----:R-:W-:Y:S01]  /*2410*/  UIMAD.WIDE.U32 UR16, UR7, UR10, URZ ;  /* 0x0000000a071072a5 */ /* 0x002fe2000f8e00ff */
[----:B------:R-:W-:Y:S01]  /*2420*/  UMOV UR4, UR23 ;  /* 0x0000001700047c82 */ /* 0x000fe20008000000 */
[----:B------:R-:W-:Y:S02]  /*2430*/  UIMAD.WIDE.U32 UR18, UR37, UR12, URZ ;  /* 0x0000000c251272a5 */ /* 0x000fe4000f8e00ff */
[----:B------:R-:W-:-:S03]  /*2440*/  UIMAD.WIDE.U32 UR22, UR8, UR10, URZ ;  /* 0x0000000a081672a5 */ /* 0x000fc6000f8e00ff */
[----:B------:R-:W-:Y:S01]  /*2450*/  UMOV UR16, UR17 ;  /* 0x0000001100107c82 */ /* 0x000fe20008000000 */
[----:B------:R-:W-:Y:S02]  /*2460*/  USHF.R.U32.HI UR4, URZ, UR26, UR4 ;  /* 0x0000001aff047299 */ /* 0x000fe40008011604 */
[----:B------:R-:W-:Y:S01]  /*2470*/  @UP3 USHF.R.U32.HI UR7, URZ, UR11, UR16 ;  /* 0x0000000bff073299 */ /* 0x000fe20008011610 */
[----:B------:R-:W-:Y:S01]  /*2480*/  UMOV UR18, UR19 ;  /* 0x0000001300127c82 */ /* 0x000fe20008000000 */
[----:B------:R-:W-:Y:S01]  /*2490*/  UMOV UR22, UR23 ;  /* 0x0000001700167c82 */ /* 0x000fe20008000000 */
[----:B------:R-:W-:Y:S02]  /*24a0*/  USHF.R.U32.HI UR13, URZ, UR13, UR18 ;  /* 0x0000000dff0d7299 */ /* 0x000fe40008011612 */
[----:B------:R-:W-:Y:S02]  /*24b0*/  USEL UR4, UR27, UR4, !UP0 ;  /* 0x000000041b047287 */ /* 0x000fe4000c000000 */
[----:B------:R-:W-:-:S02]  /*24c0*/  @UP3 USHF.R.U32.HI UR8, URZ, UR11, UR22 ;  /* 0x0000000bff083299 */ /* 0x000fc40008011616 */
[----:B------:R-:W-:Y:S02]  /*24d0*/  UIMAD UR9, UR40, UR7, URZ ;  /* 0x00000007280972a4 */ /* 0x000fe4000f8e02ff */
[----:B------:R-:W-:Y:S02]  /*24e0*/  USEL UR7, UR37, UR13, !UP2 ;  /* 0x0000000d25077287 */ /* 0x000fe4000d000000 */
[----:B------:R-:W-:Y:S02]  /*24f0*/  UIMAD UR12, UR40, UR8, URZ ;  /* 0x00000008280c72a4 */ /* 0x000fe4000f8e02ff */
[----:B------:R-:W-:Y:S02]  /*2500*/  UISETP.GE.AND UP0, UPT, UR4, UR9, UPT ;  /* 0x000000090400728c */ /* 0x000fe4000bf06270 */
[----:B------:R-:W-:Y:S02]  /*2510*/  UIMAD.WIDE.U32 UR16, UR4, UR10, URZ ;  /* 0x0000000a041072a5 */ /* 0x000fe4000f8e00ff */
[----:B------:R-:W-:-:S02]  /*2520*/  UISETP.GE.OR UP0, UPT, UR7, UR12, UP0 ;  /* 0x0000000c0700728c */ /* 0x000fc40008706670 */
        /* <DEDUP_REMOVED lines=19> */
.L_x_41:
[----:B------:R-:W2:Y:S02]  /*2660*/  LDCU UR4, c[0x0][0xb30] ;  /* 0x00016600ff0477ac */ /* 0x000ea40008000800 */
[----:B--2---:R-:W-:-:S09]  /*2670*/  UISETP.NE.AND UP0, UPT, UR4, 0x1, UPT ;  /* 0x000000010400788c */ /* 0x004fd2000bf05270 */
[----:B------:R-:W-:Y:S05]  /*2680*/  BRA.U UP0, `(.L_x_42) ;  /* 0x0000000100447547 */ /* 0x000fea000b800000 */
[----:B------:R-:W2:Y:S01]  /*2690*/  LDCU.128 UR12, c[0x0][0xb10] ;  /* 0x00016200ff0c77ac */ /* 0x000ea20008000c00 */
[----:B------:R-:W3:Y:S01]  /*26a0*/  LDCU UR16, c[0x0][0xb0c] ;  /* 0x00016180ff1077ac */ /* 0x000ee20008000800 */
[----:B------:R-:W4:Y:S01]  /*26b0*/  LDCU UR17, c[0x0][0xb20] ;  /* 0x00016400ff1177ac */ /* 0x000f220008000800 */
[----:B--2---:R-:W-:Y:S02]  /*26c0*/  UIMAD.WIDE.U32 UR10, UR37, UR12, URZ ;  /* 0x0000000c250a72a5 */ /* 0x004fe4000f8e00ff */
[----:B------:R-:W-:Y:S02]  /*26d0*/  UIMAD.WIDE.U32 UR8, UR27, UR15, URZ ;  /* 0x0000000f1b0872a5 */ /* 0x000fe4000f8e00ff */
[----:B---3--:R-:W-:Y:S02]  /*26e0*/  UISETP.NE.AND UP2, UPT, UR16, 0x1, UPT ;  /* 0x000000011000788c */ /* 0x008fe4000bf45270 */
[----:B------:R-:W-:Y:S01]  /*26f0*/  UISETP.NE.AND UP0, UPT, UR14, 0x1, UPT ;  /* 0x000000010e00788c */ /* 0x000fe2000bf05270 */
[----:B------:R-:W-:-:S02]  /*2700*/  UMOV UR7, UR11 ;  /* 0x0000000b00077c82 */ /* 0x000fc40008000000 */
[----:B------:R-:W-:Y:S01]  /*2710*/  UMOV UR4, UR9 ;  /* 0x0000000900047c82 */ /* 0x000fe20008000000 */
[----:B------:R-:W-:Y:S02]  /*2720*/  USHF.R.U32.HI UR7, URZ, UR13, UR7 ;  /* 0x0000000dff077299 */ /* 0x000fe40008011607 */
[----:B----4-:R-:W-:Y:S02]  /*2730*/  USHF.R.U32.HI UR4, URZ, UR17, UR4 ;  /* 0x00000011ff047299 */ /* 0x010fe40008011604 */
[----:B------:R-:W-:Y:S02]  /*2740*/  USEL UR7, UR37, UR7, !UP2 ;  /* 0x0000000725077287 */ /* 0x000fe4000d000000 */
[----:B------:R-:W-:-:S04]  /*2750*/  USEL UR4, UR27, UR4, !UP0 ;  /* 0x000000041b047287 */ /* 0x000fc8000c000000 */
[----:B------:R-:W-:Y:S02]  /*2760*/  UIADD3 UR8, UPT, UPT, UR7, -UR4, URZ ;  /* 0x8000000407087290 */ /* 0x000fe4000fffe0ff */
[----:B------:R-:W-:Y:S02]  /*2770*/  UIADD3 UR4, UPT, UPT, -UR7, UR4, URZ ;  /* 0x0000000407047290 */ /* 0x000fe4000fffe1ff */
[----:B------:R-:W-:Y:S02]  /*2780*/  UIMAD UR27, UR8, UR14, UR27 ;  /* 0x0000000e081b72a4 */ /* 0x000fe4000f8e021b */
[----:B------:R-:W-:-:S12]  /*2790*/  UIMAD UR37, UR4, UR16, UR37 ;  /* 0x00000010042572a4 */ /* 0x000fd8000f8e0225 */
.L_x_42:
[----:B------:R-:W-:Y:S01]  /*27a0*/  VIADD R11, R11, 0x1 ;  /* 0x000000010b0b7836 */ /* 0x000fe20000000000 */
[----:B------:R-:W-:Y:S02]  /*27b0*/  R2UR UR7, R56 ;  /* 0x00000000380772ca */ /* 0x000fe400000e0000 */
[----:B------:R-:W-:Y:S02]  /*27c0*/  R2UR UR4, R55 ;  /* 0x00000000370472ca */ /* 0x000fe400000e0000 */
[C---:B------:R-:W-:Y:S02]  /*27d0*/  ISETP.NE.AND P0, PT, R11.reuse, 0x2, PT ;  /* 0x000000020b00780c */ /* 0x040fe40003f05270 */
[----:B------:R-:W-:Y:S02]  /*27e0*/  PLOP3.LUT P1, PT, PT, PT, PT, 0x80, 0x8 ;  /* 0x000000000008781c */ /* 0x000fe40003f2f070 */
[----:B-1----:R-:W-:Y:S02]  /*27f0*/  SEL R0, RZ, 0x1, P0 ;  /* 0x00000001ff007807 */ /* 0x002fe40000000000 */
[----:B------:R-:W-:-:S02]  /*2800*/  SEL R11, R11, RZ, P0 ;  /* 0x000000ff0b0b7207 */ /* 0x000fc40000000000 */
[----:B------:R-:W-:Y:S01]  /*2810*/  LOP3.LUT R10, R10, R0, RZ, 0x3c, !PT ;  /* 0x000000000a0a7212 */ /* 0x000fe200078e3cff */
[----:B------:R-:W-:Y:S02]  /*2820*/  UIADD3 UR26, UPT, UPT, UR37, UR7, URZ ;  /* 0x00000007251a7290 */ /* 0x000fe4000fffe0ff */
[----:B------:R-:W-:Y:S01]  /*2830*/  UIADD3 UR30, UPT, UPT, UR27, UR4, URZ ;  /* 0x000000041b1e7290 */ /* 0x000fe2000fffe0ff */
[----:B------:R-:W-:Y:S11]  /*2840*/  BRA.U UP1, `(.L_x_43) ;  /* 0xfffffff1013c7547 */ /* 0x000ff6000b83ffff */
[----:B------:R-:W-:Y:S01]  /*2850*/  UIADD3 UR7, UPT, UPT, UR6, 0x60, URZ ;  /* 0x0000006006077890 */ /* 0x000fe2000fffe0ff */
[----:B------:R-:W-:-:S03]  /*2860*/  SHF.L.U32 R2, R12, 0x1f, RZ ;  /* 0x0000001f0c027819 */ /* 0x000fc600000006ff */
[----:B------:R-:W-:-:S09]  /*2870*/  ULEA UR4, UR5, UR7, 0x3 ;  /* 0x0000000705047291 */ /* 0x000fd2000f8e18ff */
[----:B------:R-:W1:Y:S02]  /*2880*/  SYNCS.PHASECHK.TRANS64.TRYWAIT P0, [UR4], R2 ;  /* 0x00000002ff0075a7 */ /* 0x000e640008001104 */
[----:B-1----:R-:W-:Y:S05]  /*2890*/  @!P0 BRA `(.L_x_44) ;  /* 0x0000005400908947 */ /* 0x002fea0003800000 */
.L_x_136:
[----:B------:R-:W-:-:S04]  /*28a0*/  UIADD3 UR4, UPT, UPT, UR5, 0x1, URZ ;  /* 0x0000000105047890 */ /* 0x000fc8000fffe0ff */
[----:B------:R-:W-:-:S04]  /*28b0*/  UISETP.NE.AND UP0, UPT, UR4, 0xc, UPT ;  /* 0x0000000c0400788c */ /* 0x000fc8000bf05270 */
[----:B------:R-:W-:Y:S02]  /*28c0*/  USEL UR6, URZ, 0x1, UP0 ;  /* 0x00000001ff067887 */ /* 0x000fe40008000000 */
[----:B------:R-:W-:-:S04]  /*28d0*/  USEL UR4, UR4, URZ, UP0 ;  /* 0x000000ff04047287 */ /* 0x000fc80008000000 */
[----:B------:R-:W-:Y:S01]  /*28e0*/  ULEA UR5, UR4, UR7, 0x3 ;  /* 0x0000000704057291 */ /* 0x000fe2000f8e18ff */
[----:B-1----:R-:W-:-:S04]  /*28f0*/  LOP3.LUT R2, R12, UR6, RZ, 0x3c, !PT ;  /* 0x000000060c027c12 */ /* 0x002fc8000f8e3cff */
[----:B------:R-:W-:-:S04]  /*2900*/  SHF.L.U32 R3, R2, 0x1f, RZ ;  /* 0x0000001f02037819 */ /* 0x000fc800000006ff */
[----:B------:R-:W1:Y:S02]  /*2910*/  SYNCS.PHASECHK.TRANS64.TRYWAIT P0, [UR5], R3 ;  /* 0x00000003ff0075a7 */ /* 0x000e640008001105 */
[----:B-1----:R-:W-:Y:S05]  /*2920*/  @!P0 BRA `(.L_x_45) ;  /* 0x0000005400848947 */ /* 0x002fea0003800000 */
.L_x_138:
[----:B------:R-:W-:-:S04]  /*2930*/  UIADD3 UR4, UPT, UPT, UR4, 0x1, URZ ;  /* 0x0000000104047890 */ /* 0x000fc8000fffe0ff */
[----:B------:R-:W-:-:S04]  /*2940*/  UISETP.NE.AND UP0, UPT, UR4, 0xc, UPT ;  /* 0x0000000c0400788c */ /* 0x000fc8000bf05270 */
[----:B------:R-:W-:Y:S02]  /*2950*/  USEL UR6, URZ, 0x1, UP0 ;  /* 0x00000001ff067887 */ /* 0x000fe40008000000 */
[----:B------:R-:W-:-:S04]  /*2960*/  USEL UR4, UR4, URZ, UP0 ;  /* 0x000000ff04047287 */ /* 0x000fc80008000000 */
[----:B------:R-:W-:Y:S01]  /*2970*/  ULEA UR5, UR4, UR7, 0x3 ;  /* 0x0000000704057291 */ /* 0x000fe2000f8e18ff */
[----:B------:R-:W-:-:S04]  /*2980*/  LOP3.LUT R2, R2, UR6, RZ, 0x3c, !PT ;  /* 0x0000000602027c12 */ /* 0x000fc8000f8e3cff */
[----:B-1----:R-:W-:-:S04]  /*2990*/  SHF.L.U32 R3, R2, 0x1f, RZ ;  /* 0x0000001f02037819 */ /* 0x002fc800000006ff */
[----:B------:R-:W1:Y:S02]  /*29a0*/  SYNCS.PHASECHK.TRANS64.TRYWAIT P0, [UR5], R3 ;  /* 0x00000003ff0075a7 */ /* 0x000e640008001105 */
[----:B-1----:R-:W-:Y:S05]  /*29b0*/  @!P0 BRA `(.L_x_46) ;  /* 0x0000005400788947 */ /* 0x002fea0003800000 */
.L_x_140:
        /* <DEDUP_REMOVED lines=9> */
.L_x_142:
        /* <DEDUP_REMOVED lines=9> */
.L_x_144:
        /* <DEDUP_REMOVED lines=9> */
.L_x_146:
        /* <DEDUP_REMOVED lines=9> */
.L_x_148:
        /* <DEDUP_REMOVED lines=9> */
.L_x_150:
        /* <DEDUP_REMOVED lines=9> */
.L_x_152:
        /* <DEDUP_REMOVED lines=9> */
.L_x_154:
        /* <DEDUP_REMOVED lines=9> */
.L_x_156:
[----:B------:R-:W-:-:S04]  /*2e40*/  UIADD3 UR4, UPT, UPT, UR4, 0x1, URZ ;  /* 0x0000000104047890 */ /* 0x000fc8000fffe0ff */
[----:B------:R-:W-:-:S04]  /*2e50*/  UISETP.NE.AND UP0, UPT, UR4, 0xc, UPT ;  /* 0x0000000c0400788c */ /* 0x000fc8000bf05270 */
[----:B------:R-:W-:Y:S02]  /*2e60*/  USEL UR5, URZ, 0x1, UP0 ;  /* 0x00000001ff057887 */ /* 0x000fe40008000000 */
[----:B------:R-:W-:-:S04]  /*2e70*/  USEL UR4, UR4, URZ, UP0 ;  /* 0x000000ff04047287 */ /* 0x000fc80008000000 */
[----:B------:R-:W-:Y:S01]  /*2e80*/  ULEA UR4, UR4, UR7, 0x3 ;  /* 0x0000000704047291 */ /* 0x000fe2000f8e18ff */
[----:B------:R-:W-:-:S04]  /*2e90*/  LOP3.LUT R2, R2, UR5, RZ, 0x3c, !PT ;  /* 0x0000000502027c12 */ /* 0x000fc8000f8e3cff */
[----:B------:R-:W-:Y:S01]  /*2ea0*/  SHF.L.U32 R2, R2, 0x1f, RZ ;  /* 0x0000001f02027819 */ /* 0x000fe200000006ff */
[----:B-1----:R-:W-:-:S07]  /*2eb0*/  IMAD.U32 R0, RZ, RZ, UR4 ;  /* 0x00000004ff007e24 */ /* 0x002fce000f8e00ff */
.L_x_55:
[----:B-1----:R1:W2:Y:S02]  /*2ec0*/  SYNCS.PHASECHK.TRANS64.TRYWAIT P0, [R0+URZ], R2 ;  /* 0x00000002000075a7 */ /* 0x0022a400080011ff */
[----:B--2---:R-:W-:Y:S05]  /*2ed0*/  @!P0 NANOSLEEP.SYNCS 0x989680 ;  /* 0x009896800000895d */ /* 0x004fea0003900000 */
[----:B------:R-:W2:Y:S02]  /*2ee0*/  @!P0 SYNCS.PHASECHK.TRANS64 P0, [R0+URZ], R2 ;  /* 0x00000002000085a7 */ /* 0x000ea400080010ff */
[----:B--2---:R-:W-:Y:S05]  /*2ef0*/  @P0 EXIT ;  /* 0x000000000000094d */ /* 0x004fea0003800000 */
[----:B------:R-:W-:Y:S05]  /*2f00*/  BRA `(.L_x_55) ;  /* 0xfffffffc00ec7947 */ /* 0x000fea000383ffff */
.L_x_23:
[----:B------:R-:W-:-:S04]  /*2f10*/  UISETP.NE.AND UP0, UPT, UR54, URZ, UPT ;  /* 0x000000ff3600728c */ /* 0x000fc8000bf05270 */
[----:B------:R-:W-:-:S09]  /*2f20*/  UISETP.NE.OR UP0, UPT, UR22, 0x1, UP0 ;  /* 0x000000011600788c */ /* 0x000fd20008705670 */
[----:B------:R-:W-:Y:S05]  /*2f30*/  BRA.U UP0, `(.L_x_56) ;  /* 0x0000000500487547 */ /* 0x000fea000b800000 */
[----:B------:R-:W-:Y:S01]  /*2f40*/  ISETP.GE.U32.AND P2, PT, R0, 0x2, PT ;  /* 0x000000020000780c */ /* 0x000fe20003f46070 */
[----:B------:R-:W-:Y:S01]  /*2f50*/  IMAD.MOV.U32 R12, RZ, RZ, 0x1 ;  /* 0x00000001ff0c7424 */ /* 0x000fe200078e00ff */
[----:B------:R-:W-:Y:S02]  /*2f60*/  CS2R R10, SRZ ;  /* 0x00000000000a7805 */ /* 0x000fe4000001ff00 */
[----:B------:R-:W-:Y:S01]  /*2f70*/  CS2R R8, SRZ ;  /* 0x0000000000087805 */ /* 0x000fe2000001ff00 */
[----:B------:R-:W-:Y:S01]  /*2f80*/  UMOV UR6, 0x400 ;  /* 0x0000040000067882 */ /* 0x000fe20000000000 */
[----:B------:R-:W-:Y:S01]  /*2f90*/  UMOV UR5, URZ ;  /* 0x000000ff00057c82 */ /* 0x000fe20008000000 */
[----:B------:R-:W-:-:S12]  /*2fa0*/  ULEA UR6, UR54, UR6, 0x18 ;  /* 0x0000000636067291 */ /* 0x000fd8000f8ec0ff */
.L_x_60:
[----:B------:R-:W-:Y:S02]  /*2fb0*/  LEA R2, R8, UR6, 0x3 ;  /* 0x0000000608027c11 */ /* 0x000fe4000f8e18ff */
[----:B------:R-:W-:-:S03]  /*2fc0*/  SHF.L.U32 R4, R9, 0x1f, RZ ;  /* 0x0000001f09047819 */ /* 0x000fc600000006ff */
[----:B------:R-:W-:Y:S01]  /*2fd0*/  VIADD R5, R2, 0x170 ;  /* 0x0000017002057836 */ /* 0x000fe20000000000 */
[----:B------:R-:W1:Y:S02]  /*2fe0*/  SYNCS.PHASECHK.TRANS64.TRYWAIT P0, [R2+URZ+0x160], R4 ;  /* 0x00016004020075a7 */ /* 0x000e6400080011ff */
[----:B-1----:R-:W-:Y:S05]  /*2ff0*/  @!P0 BRA `(.L_x_57) ;  /* 0x0000005000c08947 */ /* 0x002fea0003800000 */
.L_x_157:
[----:B------:R-:W-:Y:S01]  /*3000*/  ULEA UR4, UR5, UR6, 0x3 ;  /* 0x0000000605047291 */ /* 0x000fe2000f8e18ff */
[----:B-1----:R-:W-:Y:S01]  /*3010*/  PRMT R2, RZ, 0x654, R5 ;  /* 0x00000654ff027816 */ /* 0x002fe20000000005 */
[----:B------:R-:W-:Y:S01]  /*3020*/  @!P2 IMAD.MOV.U32 R4, RZ, RZ, 0x10 ;  /* 0x00000010ff04a424 */ /* 0x000fe200078e00ff */
[----:B------:R-:W-:Y:S01]  /*3030*/  SHF.L.U32 R5, R12, 0x1f, RZ ;  /* 0x0000001f0c057819 */ /* 0x000fe200000006ff */
[----:B------:R-:W-:Y:S01]  /*3040*/  UIADD3 UR7, UPT, UPT, UR4, 0x100, URZ ;  /* 0x0000010004077890 */ /* 0x000fe2000fffe0ff */
[----:B------:R1:W-:Y:S05]  /*3050*/  SYNCS.ARRIVE.TRANS64.RED.A1T0 RZ, [R2+URZ], RZ ;  /* 0x000000ff02ff79a7 */ /* 0x0003ea00081004ff */
[----:B------:R-:W-:Y:S01]  /*3060*/  IMAD.U32 R6, RZ, RZ, UR7 ;  /* 0x00000007ff067e24 */ /* 0x000fe2000f8e00ff */
[----:B------:R-:W2:Y:S04]  /*3070*/  SYNCS.PHASECHK.TRANS64.TRYWAIT P0, [UR4+0x110], R5 ;  /* 0x00011005ff0075a7 */ /* 0x000ea80008001104 */
[----:B------:R-:W-:Y:S01]  /*3080*/  PRMT R6, R0, 0x654, R6 ;  /* 0x0000065400067816 */ /* 0x000fe20000000006 */
[----:B-12---:R-:W-:Y:S06]  /*3090*/  @!P0 BRA `(.L_x_58) ;  /* 0x0000005000ac8947 */ /* 0x006fec0003800000 */
.L_x_159:
[----:B------:R-:W-:Y:S01]  /*30a0*/  ULEA UR8, UR5, UR6, 0x4 ;  /* 0x0000000605087291 */ /* 0x000fe2000f8e20ff */
[----:B------:R-:W-:Y:S01]  /*30b0*/  SEL R3, R6, R3, !P2 ;  /* 0x0000000306037207 */ /* 0x000fe20005000000 */
[----:B------:R-:W-:Y:S01]  /*30c0*/  UIADD3 UR9, UPT, UPT, UR4, 0x100, URZ ;  /* 0x0000010004097890 */ /* 0x000fe2000fffe0ff */
[----:B-1----:R-:W-:Y:S01]  /*30d0*/  LEA R2, R11, UR6, 0x3 ;  /* 0x000000060b027c11 */ /* 0x002fe2000f8e18ff */
[----:B------:R-:W-:Y:S01]  /*30e0*/  UIADD3 UR8, UPT, UPT, UR8, 0x190, URZ ;  /* 0x0000019008087890 */ /* 0x000fe2000fffe0ff */
[----:B------:R1:W-:Y:S01]  /*30f0*/  @!P2 SYNCS.ARRIVE.TRANS64.RED RZ, [R3+URZ], R4 ;  /* 0x0000000403ffa9a7 */ /* 0x0003e200080004ff */
[----:B------:R-:W-:Y:S01]  /*3100*/  UIADD3 UR4, UPT, UPT, UR5, 0x1, URZ ;  /* 0x0000000105047890 */ /* 0x000fe2000fffe0ff */
[----:B------:R-:W-:-:S03]  /*3110*/  VIADD R8, R8, 0x1 ;  /* 0x0000000108087836 */ /* 0x000fc60000000000 */
[----:B------:R-:W-:Y:S02]  /*3120*/  UISETP.NE.AND UP0, UPT, UR4, 0x2, UPT ;  /* 0x000000020400788c */ /* 0x000fe4000bf05270 */
[----:B------:R-:W-:Y:S01]  /*3130*/  ISETP.NE.AND P0, PT, R8, 0x2, PT ;  /* 0x000000020800780c */ /* 0x000fe20003f05270 */
[----:B------:R-:W-:Y:S06]  /*3140*/  UGETNEXTWORKID.BROADCAST [UR8], [UR9] ;  /* 0x00000000080073ca */ /* 0x000fec0008000100 */
[----:B------:R-:W-:Y:S02]  /*3150*/  USEL UR7, URZ, 0x1, UP0 ;  /* 0x00000001ff077887 */ /* 0x000fe40008000000 */
[----:B------:R-:W-:-:S04]  /*3160*/  USEL UR5, UR4, URZ, UP0 ;  /* 0x000000ff04057287 */ /* 0x000fc80008000000 */
[----:B------:R-:W-:Y:S02]  /*3170*/  LOP3.LUT R12, R12, UR7, RZ, 0x3c, !PT ;  /* 0x000000070c0c7c12 */ /* 0x000fe4000f8e3cff */
[----:B-1----:R-:W-:-:S04]  /*3180*/  SHF.L.U32 R4, R10, 0x1f, RZ ;  /* 0x0000001f0a047819 */ /* 0x002fc800000006ff */
[----:B------:R-:W1:Y:S02]  /*3190*/  SYNCS.PHASECHK.TRANS64.TRYWAIT P1, [R2+URZ+0x100], R4 ;  /* 0x00010004020075a7 */ /* 0x000e6400080211ff */
[----:B-1----:R-:W-:Y:S05]  /*31a0*/  @!P1 BRA `(.L_x_59) ;  /* 0x0000005000809947 */ /* 0x002fea0003800000 */
.L_x_160:
[C---:B-1----:R-:W-:Y:S01]  /*31b0*/  LEA R4, R11.reuse, UR6, 0x4 ;  /* 0x000000060b047c11 */ /* 0x042fe2000f8e20ff */
[----:B------:R-:W-:Y:S01]  /*31c0*/  VIADD R2, R2, 0x110 ;  /* 0x0000011002027836 */ /* 0x000fe20000000000 */
[----:B------:R-:W-:Y:S01]  /*31d0*/  SEL R8, R8, RZ, P0 ;  /* 0x000000ff08087207 */ /* 0x000fe20000000000 */
[----:B------:R-:W-:-:S03]  /*31e0*/  VIADD R11, R11, 0x1 ;  /* 0x000000010b0b7836 */ /* 0x000fc60000000000 */
[----:B------:R-:W1:Y:S01]  /*31f0*/  LDS.128 R4, [R4+0x190] ;  /* 0x0001900004047984 */ /* 0x000e620000000c00 */
[----:B------:R-:W-:Y:S02]  /*3200*/  PRMT R2, RZ, 0x654, R2 ;  /* 0x00000654ff027816 */ /* 0x000fe40000000002 */
[C---:B------:R-:W-:Y:S01]  /*3210*/  ISETP.NE.AND P1, PT, R11.reuse, 0x2, PT ;  /* 0x000000020b00780c */ /* 0x040fe20003f25270 */
[----:B------:R-:W-:Y:S01]  /*3220*/  @!PT LDS RZ, [RZ] ;  /* 0x00000000fffff984 */ /* 0x000fe20000000800 */
[----:B------:R-:W-:Y:S01]  /*3230*/  @!PT LDS RZ, [RZ] ;  /* 0x00000000fffff984 */ /* 0x000fe20000000800 */
[----:B------:R-:W-:Y:S01]  /*3240*/  @!PT LDS RZ, [RZ] ;  /* 0x00000000fffff984 */ /* 0x000fe20000000800 */
[----:B------:R-:W-:Y:S01]  /*3250*/  @!PT LDS RZ, [RZ] ;  /* 0x00000000fffff984 */ /* 0x000fe20000000800 */
[----:B------:R2:W-:Y:S06]  /*3260*/  MEMBAR.ALL.CTA ;  /* 0x0000000000007992 */ /* 0x0005ec0000008000 */
[----:B--2---:R-:W2:Y:S01]  /*3270*/  FENCE.VIEW.ASYNC.S ;  /* 0x00000000000073c6 */ /* 0x004ea20000000000 */
[----:B------:R-:W-:Y:S01]  /*3280*/  SEL R11, R11, RZ, P1 ;  /* 0x000000ff0b0b7207 */ /* 0x000fe20000800000 */
[----:B--2---:R2:W-:Y:S01]  /*3290*/  SYNCS.ARRIVE.TRANS64.RED.A1T0 RZ, [R2+URZ], RZ ;  /* 0x000000ff02ff79a7 */ /* 0x0045e200081004ff */
[----:B-1----:R-:W-:-:S02]  /*32a0*/  LOP3.LUT P3, RZ, R6, 0x1, RZ, 0xc0, !PT ;  /* 0x0000000106ff7812 */ /* 0x002fc4000786c0ff */
[----:B------:R-:W-:-:S04]  /*32b0*/  SEL R4, RZ, 0x1, P1 ;  /* 0x00000001ff047807 */ /* 0x000fc80000800000 */
[----:B------:R-:W-:Y:S02]  /*32c0*/  LOP3.LUT R10, R10, R4, RZ, 0x3c, !PT ;  /* 0x000000040a0a7212 */ /* 0x000fe400078e3cff */
[----:B--2---:R-:W-:-:S04]  /*32d0*/  SEL R2, RZ, 0x1, P0 ;  /* 0x00000001ff027807 */ /* 0x004fc80000000000 */
[----:B------:R-:W-:Y:S01]  /*32e0*/  LOP3.LUT R9, R9, R2, RZ, 0x3c, !PT ;  /* 0x0000000209097212 */ /* 0x000fe200078e3cff */
[----:B------:R-:W-:Y:S06]  /*32f0*/  @P3 BRA `(.L_x_60) ;  /* 0xfffffffc002c3947 */ /* 0x000fec000383ffff */
[----:B------:R-:W-:Y:S01]  /*3300*/  ULEA UR4, UR5, UR6, 0x3 ;  /* 0x0000000605047291 */ /* 0x000fe2000f8e18ff */
[----:B------:R-:W-:-:S08]  /*3310*/  SHF.L.U32 R2, R12, 0x1f, RZ ;  /* 0x0000001f0c027819 */ /* 0x000fd000000006ff */
[----:B------:R-:W1:Y:S02]  /*3320*/  SYNCS.PHASECHK.TRANS64 P0, [UR4+0x110], R2 ;  /* 0x00011002ff0075a7 */ /* 0x000e640008001004 */
[----:B-1----:R-:W-:Y:S05]  /*3330*/  @P0 BRA `(.L_x_61) ;  /* 0x0000000000080947 */ /* 0x002fea0003800000 */
[----:B------:R-:W1:Y:S02]  /*3340*/  SYNCS.PHASECHK.TRANS64.TRYWAIT P0, [UR4+0x110], R2 ;  /* 0x00011002ff0075a7 */ /* 0x000e640008001104 */
[----:B-1----:R-:W-:Y:S05]  /*3350*/  @!P0 BRA `(.L_x_62) ;  /* 0x0000005000288947 */ /* 0x002fea0003800000 */
.L_x_61:
[----:B------:R-:W-:-:S04]  /*3360*/  UIADD3 UR7, UPT, UPT, UR5, 0x1, URZ ;  /* 0x0000000105077890 */ /* 0x000fc8000fffe0ff */
[----:B------:R-:W-:-:S04]  /*3370*/  UISETP.NE.AND UP0, UPT, UR7, 0x2, UPT ;  /* 0x000000020700788c */ /* 0x000fc8000bf05270 */
[----:B------:R-:W-:Y:S02]  /*3380*/  USEL UR8, URZ, 0x1, UP0 ;  /* 0x00000001ff087887 */ /* 0x000fe40008000000 */
[----:B------:R-:W-:-:S04]  /*3390*/  USEL UR7, UR7, URZ, UP0 ;  /* 0x000000ff07077287 */ /* 0x000fc80008000000 */
[----:B------:R-:W-:Y:S01]  /*33a0*/  ULEA UR7, UR7, UR6, 0x3 ;  /* 0x0000000607077291 */ /* 0x000fe2000f8e18ff */
[----:B-1----:R-:W-:-:S04]  /*33b0*/  LOP3.LUT R2, R12, UR8, RZ, 0x3c, !PT ;  /* 0x000000080c027c12 */ /* 0x002fc8000f8e3cff */
[----:B------:R-:W-:-:S04]  /*33c0*/  SHF.L.U32 R0, R2, 0x1f, RZ ;  /* 0x0000001f02007819 */ /* 0x000fc800000006ff */
[----:B------:R-:W1:Y:S02]  /*33d0*/  SYNCS.PHASECHK.TRANS64 P0, [UR7+0x110], R0 ;  /* 0x00011000ff0075a7 */ /* 0x000e640008001007 */
[----:B-1----:R-:W-:Y:S05]  /*33e0*/  @P0 EXIT ;  /* 0x000000000000094d */ /* 0x002fea0003800000 */
[----:B------:R-:W-:Y:S02]  /*33f0*/  SHF.L.U32 R2, R2, 0x1f, RZ ;  /* 0x0000001f02027819 */ /* 0x000fe400000006ff */
[----:B------:R-:W-:-:S07]  /*3400*/  MOV R0, UR7 ;  /* 0x0000000700007c02 */ /* 0x000fce0008000f00 */
.L_x_63:
[----:B-1----:R1:W2:Y:S02]  /*3410*/  SYNCS.PHASECHK.TRANS64.TRYWAIT P0, [R0+URZ+0x110], R2 ;  /* 0x00011002000075a7 */ /* 0x0022a400080011ff */
[----:B--2---:R-:W-:Y:S05]  /*3420*/  @!P0 NANOSLEEP.SYNCS 0x989680 ;  /* 0x009896800000895d */ /* 0x004fea0003900000 */
[----:B------:R-:W2:Y:S02]  /*3430*/  @!P0 SYNCS.PHASECHK.TRANS64 P0, [R0+URZ+0x110], R2 ;  /* 0x00011002000085a7 */ /* 0x000ea400080010ff */
[----:B--2---:R-:W-:Y:S05]  /*3440*/  @P0 EXIT ;  /* 0x000000000000094d */ /* 0x004fea0003800000 */
[----:B------:R-:W-:Y:S05]  /*3450*/  BRA `(.L_x_63) ;  /* 0xfffffffc00ec7947 */ /* 0x000fea000383ffff */
.L_x_56:
[----:B------:R-:W-:Y:S05]  /*3460*/  BRA.U UP4, `(.L_x_64) ;  /* 0x0000000d04d47547 */ /* 0x000fea000b800000 */
[----:B------:R-:W-:Y:S01]  /*3470*/  UMOV UR4, 0x40 ;  /* 0x0000004000047882 */ /* 0x000fe20000000000 */
[----:B------:R-:W-:Y:S01]  /*3480*/  NOP ;  /* 0x0000000000007918 */ /* 0x000fe20000000000 */
[----:B------:R-:W-:Y:S01]  /*3490*/  ULEA UR5, UR54, UR4, 0x18 ;  /* 0x0000000436057291 */ /* 0x000fe2000f8ec0ff */
[----:B------:R-:W-:Y:S02]  /*34a0*/  UMOV UR6, 0x400 ;  /* 0x0000040000067882 */ /* 0x000fe40000000000 */
[----:B------:R-:W-:-:S06]  /*34b0*/  ULEA UR6, UR54, UR6, 0x18 ;  /* 0x0000000636067291 */ /* 0x000fcc000f8ec0ff */
[----:B------:R-:W1:Y:S02]  /*34c0*/  LDS.U8 R0, [UR5+0x1c] ;  /* 0x00001c05ff007984 */ /* 0x000e640008000000 */
[----:B-1----:R-:W-:-:S13]  /*34d0*/  ISETP.NE.AND P0, PT, R0, RZ, PT ;  /* 0x000000ff0000720c */ /* 0x002fda0003f05270 */
[----:B------:R-:W-:Y:S05]  /*34e0*/  @P0 BRA `(.L_x_65) ;  /* 0x0000000000580947 */ /* 0x000fea0003800000 */
[----:B------:R-:W-:-:S13]  /*34f0*/  ELECT P0, URZ, PT ;  /* 0x0000000000ff782f */ /* 0x000fda0003800000 */
[----:B------:R-:W-:Y:S05]  /*3500*/  @!P0 BRA `(.L_x_66) ;  /* 0x0000000000608947 */ /* 0x000fea0003800000 */
[----:B------:R-:W-:Y:S01]  /*3510*/  UMOV UR4, 0x10 ;  /* 0x0000001000047882 */ /* 0x000fe20000000000 */
[----:B------:R-:W-:Y:S01]  /*3520*/  HFMA2 R0, -RZ, RZ, 0, 5.9604644775390625e-08 ;  /* 0x00000001ff007431 */ /* 0x000fe200000001ff */
[----:B------:R-:W-:-:S03]  /*3530*/  MOV R3, 0xffff ;  /* 0x0000ffff00037802 */ /* 0x000fc60000000f00 */
[----:B------:R-:W-:Y:S04]  /*3540*/  DEPBAR.LE SB1, 0x36 ;  /* 0x00009d800000791a */ /* 0x000fe80000000000 */
[----:B------:R-:W1:Y:S02]  /*3550*/  UTCATOMSWS.FIND_AND_SET.ALIGN UP0, UR4, UR4 ;  /* 0x00000004000475e3 */ /* 0x000e640008000800 */
[----:B-1----:R-:W-:Y:S01]  /*3560*/  MOV R4, UR4 ;  /* 0x0000000400047c02 */ /* 0x002fe20008000f00 */
[----:B------:R-:W-:Y:S06]  /*3570*/  BRA.U UP0, `(.L_x_67) ;  /* 0x0000000100187547 */ /* 0x000fec000b800000 */
.L_x_68:
[----:B------:R-:W-:Y:S05]  /*3580*/  NANOSLEEP 0x64 ;  /* 0x000000640000795d */ /* 0x000fea0003800000 */
[----:B------:R-:W-:-:S05]  /*3590*/  UMOV UR4, 0x10 ;  /* 0x0000001000047882 */ /* 0x000fca0000000000 */
[----:B------:R-:W-:Y:S04]  /*35a0*/  DEPBAR.LE SB1, 0x36 ;  /* 0x00009d800000791a */ /* 0x000fe80000000000 */
[----:B------:R-:W1:Y:S02]  /*35b0*/  UTCATOMSWS.FIND_AND_SET.ALIGN UP0, UR4, UR4 ;  /* 0x00000004000475e3 */ /* 0x000e640008000800 */
[----:B-1----:R-:W-:Y:S01]  /*35c0*/  MOV R4, UR4 ;  /* 0x0000000400047c02 */ /* 0x002fe20008000f00 */
[----:B------:R-:W-:Y:S05]  /*35d0*/  BRA.U !UP0, `(.L_x_68) ;  /* 0xfffffffd08e87547 */ /* 0x000fea000b83ffff */
.L_x_67:
[-C--:B------:R-:W-:Y:S02]  /*35e0*/  SHF.L.U32 R3, R3, R4.reuse, RZ ;  /* 0x0000000403037219 */ /* 0x080fe400000006ff */
[----:B------:R-:W-:Y:S01]  /*35f0*/  SHF.L.U32 R0, R0, R4, RZ ;  /* 0x0000000400007219 */ /* 0x000fe200000006ff */
[----:B------:R-:W-:Y:S02]  /*3600*/  IMAD.SHL.U32 R4, R4, 0x20, RZ ;  /* 0x0000002004047824 */ /* 0x000fe400078e00ff */
[----:B------:R1:W-:Y:S04]  /*3610*/  ATOMS.OR RZ, [UR5+0x14], R3 ;  /* 0x00001403ffff798c */ /* 0x0003e8000b000005 */
[----:B------:R1:W-:Y:S04]  /*3620*/  ATOMS.OR RZ, [UR5+0x18], R0 ;  /* 0x00001800ffff798c */ /* 0x0003e8000b000005 */
[----:B------:R1:W-:Y:S01]  /*3630*/  STS [UR6+0x1b0], R4 ;  /* 0x0001b004ff007988 */ /* 0x0003e20008000806 */
[----:B------:R-:W-:Y:S05]  /*3640*/  BRA `(.L_x_66) ;  /* 0x0000000000107947 */ /* 0x000fea0003800000 */
.L_x_65:
[----:B------:R-:W-:Y:S02]  /*3650*/  MOV R0, 0xffffffff ;  /* 0xffffffff00007802 */ /* 0x000fe40000000f00 */
[----:B------:R-:W-:-:S03]  /*3660*/  MOV R4, 0x3690 ;  /* 0x0000369000047802 */ /* 0x000fc60000000f00 */
[----:B------:R1:W-:Y:S04]  /*3670*/  STS [UR6+0x1b0], R0 ;  /* 0x0001b000ff007988 */ /* 0x0003e80008000806 */
[----:B-1---5:R-:W-:Y:S05]  /*3680*/  CALL.REL.NOINC `($__internal_1_$__cuda_sm10x_tcgen05_guardrail_trap_phase_invalid_during_alloc) ;  /* 0x0000005400007944 */ /* 0x022fea0003c00000 */
.L_x_66:
[----:B------:R-:W-:Y:S05]  /*3690*/  WARPSYNC.ALL ;  /* 0x0000000000007948 */ /* 0x000fea0003800000 */
[----:B------:R-:W2:Y:S01]  /*36a0*/  S2UR UR4, SR_CgaCtaId ;  /* 0x00000000000479c3 */ /* 0x000ea20000008800 */
[----:B------:R-:W-:Y:S01]  /*36b0*/  UMOV UR26, 0x400 ;  /* 0x00000400001a7882 */ /* 0x000fe20000000000 */
[----:B------:R-:W-:-:S06]  /*36c0*/  NOP ;  /* 0x0000000000007918 */ /* 0x000fcc0000000000 */
[----:B------:R-:W-:Y:S06]  /*36d0*/  BAR.ARV 0x6, 0xa0 ;  /* 0x0182800000007b1d */ /* 0x000fec0000002000 */
[----:B------:R-:W3:Y:S01]  /*36e0*/  LDCU UR5, c[0x0][0x38c] ;  /* 0x00007180ff0577ac */ /* 0x000ee20008000800 */
[----:B------:R-:W-:Y:S01]  /*36f0*/  LOP3.LUT R2, R2, 0xffff, RZ, 0xc0, !PT ;  /* 0x0000ffff02027812 */ /* 0x000fe200078ec0ff */
[----:B------:R-:W-:Y:S01]  /*3700*/  IMAD.MOV.U32 R11, RZ, RZ, 0x1 ;  /* 0x00000001ff0b7424 */ /* 0x000fe200078e00ff */
[----:B------:R-:W-:Y:S01]  /*3710*/  CS2R R8, SRZ ;  /* 0x0000000000087805 */ /* 0x000fe2000001ff00 */
[----:B------:R-:W4:Y:S01]  /*3720*/  LDCU UR7, c[0x0][0x38c] ;  /* 0x00007180ff0777ac */ /* 0x000f220008000800 */
[----:B------:R-:W-:Y:S01]  /*3730*/  R2UR UR27, R2 ;  /* 0x00000000021b72ca */ /* 0x000fe200000e0000 */
[----:B------:R-:W-:Y:S01]  /*3740*/  IMAD.MOV.U32 R10, RZ, RZ, RZ ;  /* 0x000000ffff0a7224 */ /* 0x000fe200078e00ff */
[----:B------:R-:W-:Y:S01]  /*3750*/  UMOV UR30, URZ ;  /* 0x000000ff001e7c82 */ /* 0x000fe20008000000 */
[----:B------:R-:W-:Y:S01]  /*3760*/  UMOV UR24, URZ ;  /* 0x000000ff00187c82 */ /* 0x000fe20008000000 */
[----:B--2---:R-:W-:Y:S01]  /*3770*/  ULEA UR26, UR4, UR26, 0x18 ;  /* 0x0000001a041a7291 */ /* 0x004fe2000f8ec0ff */
[----:B------:R-:W-:Y:S01]  /*3780*/  UMOV UR38, 0x0 ;  /* 0x0000000000267882 */ /* 0x000fe20000000000 */
[----:B------:R-:W-:-:S02]  /*3790*/  UMOV UR39, 0x4100910 ;  /* 0x0410091000277882 */ /* 0x000fc40000000000 */
[----:B------:R-:W-:Y:S02]  /*37a0*/  UIADD3 UR4, UPT, UPT, UR26, 0x6800, URZ ;  /* 0x000068001a047890 */ /* 0x000fe4000fffe0ff */
[----:B------:R-:W-:Y:S02]  /*37b0*/  UIADD3 UR6, UPT, UPT, UR26, 0x1e800, URZ ;  /* 0x0001e8001a067890 */ /* 0x000fe4000fffe0ff */
[----:B---3--:R-:W-:Y:S01]  /*37c0*/  UIADD3 UR5, UPT, UPT, UR5, 0x1f, URZ ;  /* 0x0000001f05057890 */ /* 0x008fe2000fffe0ff */
[----:B-1----:R-:W1:Y:S01]  /*37d0*/  LDS R0, [UR26+0x1b0] ;  /* 0x0001b01aff007984 */ /* 0x002e620008000800 */
[----:B------:R-:W-:Y:S01]  /*37e0*/  UMOV UR36, 0x0 ;  /* 0x0000000000247882 */ /* 0x000fe20000000000 */
[----:B------:R-:W-:Y:S01]  /*37f0*/  UMOV UR37, 0x4100910 ;  /* 0x0410091000257882 */ /* 0x000fe20000000000 */
[----:B------:R-:W-:Y:S02]  /*3800*/  USHF.R.S32.HI UR40, URZ, 0x1f, UR5 ;  /* 0x0000001fff287899 */ /* 0x000fe40008011405 */
[----:B----4-:R-:W-:-:S02]  /*3810*/  UISETP.GE.AND UP4, UPT, UR7, 0x1, UPT ;  /* 0x000000010700788c */ /* 0x010fc4000bf86270 */
[----:B------:R-:W-:Y:S02]  /*3820*/  ULEA.HI UR40, UR40, UR5, URZ, 0x5 ;  /* 0x0000000528287291 */ /* 0x000fe4000f8f28ff */
[----:B------:R-:W-:Y:S02]  /*3830*/  USHF.R.U32.HI UR5, URZ, 0x4, UR4 ;  /* 0x00000004ff057899 */ /* 0x000fe40008011604 */
[----:B------:R-:W-:Y:S02]  /*3840*/  USHF.R.S32.HI UR40, URZ, 0x5, UR40 ;  /* 0x00000005ff287899 */ /* 0x000fe40008011428 */
[----:B------:R-:W-:Y:S02]  /*3850*/  USHF.R.U32.HI UR4, URZ, 0x4, UR6 ;  /* 0x00000004ff047899 */ /* 0x000fe40008011606 */
[----:B------:R-:W-:Y:S02]  /*3860*/  UISETP.LT.AND UP0, UPT, UR40, 0x1, UPT ;  /* 0x000000012800788c */ /* 0x000fe4000bf01270 */
[----:B------:R-:W-:-:S02]  /*3870*/  ULOP3.LUT UR5, UR5, 0x3fff, URZ, 0xc0, !UPT ;  /* 0x00003fff05057892 */ /* 0x000fc4000f8ec0ff */
[----:B------:R-:W-:Y:S02]  /*3880*/  ULOP3.LUT UR4, UR4, 0x3fff, URZ, 0xc0, !UPT ;  /* 0x00003fff04047892 */ /* 0x000fe4000f8ec0ff */
[----:B------:R-:W-:Y:S02]  /*3890*/  USEL UR41, UR40, 0x1, !UP0 ;  /* 0x0000000128297887 */ /* 0x000fe4000c000000 */
[----:B------:R-:W-:Y:S02]  /*38a0*/  ULOP3.LUT UR28, UR5, 0x10000, URZ, 0xfc, !UPT ;  /* 0x00010000051c7892 */ /* 0x000fe4000f8efcff */
[----:B------:R-:W-:Y:S02]  /*38b0*/  ULOP3.LUT UR29, UR4, 0x10000, URZ, 0xfc, !UPT ;  /* 0x00010000041d7892 */ /* 0x000fe4000f8efcff */
[----:B------:R-:W-:Y:S01]  /*38c0*/  UIADD3 UR41, UPT, UPT, -UR41, URZ, URZ ;  /* 0x000000ff29297290 */ /* 0x000fe2000fffe1ff */
[----:B------:R-:W-:Y:S01]  /*38d0*/  UMOV UR34, 0x0 ;  /* 0x0000000000227882 */ /* 0x000fe20000000000 */
[----:B------:R-:W-:Y:S01]  /*38e0*/  UMOV UR35, 0x4100910 ;  /* 0x0410091000237882 */ /* 0x000fe20000000000 */
[----:B------:R-:W-:Y:S01]  /*38f0*/  UMOV UR32, 0x0 ;  /* 0x0000000000207882 */ /* 0x000fe20000000000 */
[----:B------:R-:W-:Y:S01]  /*3900*/  UMOV UR33, 0x4100910 ;  /* 0x0410091000217882 */ /* 0x000fe20000000000 */
[----:B-1----:R-:W-:-:S15]  /*3910*/  R2UR UR42, R0 ;  /* 0x00000000002a72ca */ /* 0x002fde00000e0000 */
.L_x_75:
[----:B------:R-:W-:Y:S02]  /*3920*/  LEA R0, R10, UR26, 0x3 ;  /* 0x0000001a0a007c11 */ /* 0x000fe4000f8e18ff */
[----:B------:R-:W-:Y:S02]  /*3930*/  SHF.L.U32 R2, R9, 0x1f, RZ ;  /* 0x0000001f09027819 */ /* 0x000fe400000006ff */
[----:B------:R-:W-:Y:S01]  /*3940*/  PLOP3.LUT P0, PT, PT, PT, UP4, 0x80, 0x8 ;  /* 0x000000000008781c */ /* 0x000fe20003f0f048 */
[----:B------:R-:W-:Y:S01]  /*3950*/  VIADD R3, R0, 0x110 ;  /* 0x0000011000037836 */ /* 0x000fe20000000000 */
[----:B-1----:R-:W1:Y:S02]  /*3960*/  SYNCS.PHASECHK.TRANS64.TRYWAIT P1, [R0+URZ+0x100], R2 ;  /* 0x00010002000075a7 */ /* 0x002e6400080211ff */
[----:B-1-3--:R-:W-:Y:S09]  /*3970*/  @!P1 BRA `(.L_x_69) ;  /* 0x0000004800b89947 */ /* 0x00aff20003800000 */
.L_x_162:
[----:B------:R-:W-:Y:S01]  /*3980*/  LEA R4, R10, UR26, 0x4 ;  /* 0x0000001a0a047c11 */ /* 0x000fe2000f8e20ff */
[----:B------:R-:W-:Y:S01]  /*3990*/  @UP4 ULEA UR4, UR24, UR26, 0x3 ;  /* 0x0000001a18044291 */ /* 0x000fe2000f8e18ff */
[----:B------:R-:W-:Y:S01]  /*39a0*/  PLOP3.LUT P2, PT, PT, PT, PT, 0x80, 0x8 ;  /* 0x000000000008781c */ /* 0x000fe20003f4f070 */
[----:B------:R-:W-:Y:S01]  /*39b0*/  ULEA UR31, UR30, UR26, 0x3 ;  /* 0x0000001a1e1f7291 */ /* 0x000fe2000f8e18ff */
[----:B------:R-:W-:Y:S02]  /*39c0*/  PRMT R3, RZ, 0x654, R3 ;  /* 0x00000654ff037816 */ /* 0x000fe40000000003 */
[----:B------:R-:W2:Y:S01]  /*39d0*/  LDS.128 R4, [R4+0x190] ;  /* 0x0001900004047984 */ /* 0x000ea20000000c00 */
[----:B-1----:R-:W-:Y:S02]  /*39e0*/  @P0 SHF.L.U32 R2, R8, 0x1f, RZ ;  /* 0x0000001f08020819 */ /* 0x002fe400000006ff */
[----:B------:R-:W-:Y:S01]  /*39f0*/  SHF.L.U32 R0, R11, 0x1f, RZ ;  /* 0x0000001f0b007819 */ /* 0x000fe200000006ff */
[----:B------:R-:W-:Y:S01]  /*3a00*/  @!PT LDS RZ, [RZ] ;  /* 0x00000000fffff984 */ /* 0x000fe20000000800 */
[----:B------:R-:W-:Y:S01]  /*3a10*/  @!PT LDS RZ, [RZ] ;  /* 0x00000000fffff984 */ /* 0x000fe20000000800 */
[----:B------:R-:W-:Y:S01]  /*3a20*/  @!PT LDS RZ, [RZ] ;  /* 0x00000000fffff984 */ /* 0x000fe20000000800 */
[----:B------:R-:W-:Y:S01]  /*3a30*/  @!PT LDS RZ, [RZ] ;  /* 0x00000000fffff984 */ /* 0x000fe20000000800 */
[----:B------:R1:W-:Y:S06]  /*3a40*/  MEMBAR.ALL.CTA ;  /* 0x0000000000007992 */ /* 0x0003ec0000008000 */
[----:B-1----:R-:W1:Y:S02]  /*3a50*/  FENCE.VIEW.ASYNC.S ;  /* 0x00000000000073c6 */ /* 0x002e640000000000 */
[----:B-1----:R1:W-:Y:S01]  /*3a60*/  SYNCS.ARRIVE.TRANS64.RED.A1T0 RZ, [R3+URZ], RZ ;  /* 0x000000ff03ff79a7 */ /* 0x0023e200081004ff */
[----:B------:R1:W3:Y:S01]  /*3a70*/  @P0 SYNCS.PHASECHK.TRANS64.TRYWAIT P2, [UR4], R2 ;  /* 0x00000002ff0005a7 */ /* 0x0002e20008041104 */
[----:B------:R-:W-:Y:S01]  /*3a80*/  ULEA.HI UR4, UR30, UR30, URZ, 0x1 ;  /* 0x0000001e1e047291 */ /* 0x000fe2000f8f08ff */
[----:B--2---:R-:W-:-:S03]  /*3a90*/  LOP3.LUT P1, RZ, R6, 0x1, RZ, 0xc0, !PT ;  /* 0x0000000106ff7812 */ /* 0x004fc6000782c0ff */
[----:B------:R-:W-:Y:S02]  /*3aa0*/  USHF.L.U32 UR11, UR4, 0x5, URZ ;  /* 0x00000005040b7899 */ /* 0x000fe400080006ff */
[----:B------:R-:W-:Y:S02]  /*3ab0*/  ULOP3.LUT UR4, UR4, 0xffe, URZ, 0xc0, !UPT ;  /* 0x00000ffe04047892 */ /* 0x000fe4000f8ec0ff */
[----:B------:R-:W-:Y:S02]  /*3ac0*/  ULOP3.LUT UR11, UR11, 0xffffffc0, URZ, 0xc0, !UPT ;  /* 0xffffffc00b0b7892 */ /* 0x000fe4000f8ec0ff */
[----:B------:R-:W-:Y:S02]  /*3ad0*/  UIADD3 UR4, UPT, UPT, -UR4, UR30, URZ ;  /* 0x0000001e04047290 */ /* 0x000fe4000fffe1ff */
[----:B------:R-:W-:Y:S01]  /*3ae0*/  UIADD3 UR11, UPT, UPT, UR42, UR11, URZ ;  /* 0x0000000b2a0b7290 */ /* 0x000fe2000fffe0ff */
[----:B------:R-:W2:Y:S03]  /*3af0*/  SYNCS.PHASECHK.TRANS64.TRYWAIT P0, [UR31+0x140], R0 ;  /* 0x00014000ff0075a7 */ /* 0x000ea6000800111f */
[----:B------:R-:W-:Y:S01]  /*3b00*/  ULEA UR11, UR4, UR11, 0x14 ;  /* 0x0000000b040b7291 */ /* 0x000fe2000f8ea0ff */
[----:B-123--:R-:W-:Y:S11]  /*3b10*/  @!P0 BRA `(.L_x_70) ;  /* 0x0000004800648947 */ /* 0x00eff60003800000 */
.L_x_164:
[----:B------:R-:W-:Y:S01]  /*3b20*/  IADD3 R10, PT, PT, R10, 0x1, RZ ;  /* 0x000000010a0a7810 */ /* 0x000fe20007ffe0ff */
[----:B------:R-:W-:Y:S06]  /*3b30*/  BRA.U !UP4, `(.L_x_71) ;  /* 0x000000010cc07547 */ /* 0x000fec000b800000 */
[----:B------:R-:W-:Y:S01]  /*3b40*/  UPLOP3.LUT UP2, UPT, UPT, UPT, UPT, 0x40, 0x4 ;  /* 0x000000000004789c */ /* 0x000fe20003f4e870 */
[----:B------:R-:W-:Y:S01]  /*3b50*/  UMOV UR23, UR41 ;  /* 0x0000002900177c82 */ /* 0x000fe20008000000 */
[----:B------:R-:W-:Y:S01]  /*3b60*/  UMOV UR22, UR40 ;  /* 0x0000002800167c82 */ /* 0x000fe20008000000 */
[----:B------:R-:W-:-:S08]  /*3b70*/  UMOV UR10, UR24 ;  /* 0x00000018000a7c82 */ /* 0x000fd00008000000 */
.L_x_74:
[----:B------:R-:W-:Y:S02]  /*3b80*/  UIADD3 UR23, UPT, UPT, UR23, 0x1, URZ ;  /* 0x0000000117177890 */ /* 0x000fe4000fffe0ff */
[----:B--2---:R-:W-:Y:S02]  /*3b90*/  ULEA UR5, UR10, UR26, 0x3 ;  /* 0x0000001a0a057291 */ /* 0x004fe4000f8e18ff */
[----:B------:R-:W-:Y:S01]  /*3ba0*/  UISETP.NE.AND UP3, UPT, UR23, URZ, UPT ;  /* 0x000000ff1700728c */ /* 0x000fe2000bf65270 */
[----:B---3--:R-:W-:Y:S10]  /*3bb0*/  @P2 BRA `(.L_x_72) ;  /* 0x00000000000c2947 */ /* 0x008ff40003800000 */
[----:B-1----:R-:W-:Y:S04]  /*3bc0*/  SHF.L.U32 R2, R8, 0x1f, RZ ;  /* 0x0000001f08027819 */ /* 0x002fe800000006ff */
[----:B------:R-:W1:Y:S02]  /*3bd0*/  SYNCS.PHASECHK.TRANS64.TRYWAIT P0, [UR5], R2 ;  /* 0x00000002ff0075a7 */ /* 0x000e640008001105 */
[----:B-1----:R-:W-:Y:S05]  /*3be0*/  @!P0 BRA `(.L_x_73) ;  /* 0x0000004800488947 */ /* 0x002fea0003800000 */
.L_x_72:
[----:B------:R-:W-:Y:S01]  /*3bf0*/  UISETP.NE.AND UP0, UPT, UR22, 0x1, UPT ;  /* 0x000000011600788c */ /* 0x000fe2000bf05270 */
[----:B------:R-:W-:Y:S01]  /*3c00*/  PLOP3.LUT P2, PT, PT, PT, PT, 0x80, 0x8 ;  /* 0x000000000008781c */ /* 0x000fe20003f4f070 */
[----:B------:R-:W-:Y:S02]  /*3c10*/  UIADD3 UR4, UPT, UPT, UR10, 0x1, URZ ;  /* 0x000000010a047890 */ /* 0x000fe4000fffe0ff */
[----:B------:R-:W-:Y:S02]  /*3c20*/  UIADD3 UR25, UPT, UPT, UR5, 0x60, URZ ;  /* 0x0000006005197890 */ /* 0x000fe4000fffe0ff */
[----:B------:R-:W-:Y:S01]  /*3c30*/  UISETP.NE.AND UP1, UPT, UR4, 0xc, UPT ;  /* 0x0000000c0400788c */ /* 0x000fe2000bf25270 */
[----:B------:R-:W-:Y:S01]  /*3c40*/  PLOP3.LUT P0, PT, PT, PT, UP0, 0x80, 0x8 ;  /* 0x000000000008781c */ /* 0x000fe20003f0f008 */
[----:B------:R-:W-:Y:S02]  /*3c50*/  UIADD3 UR22, UPT, UPT, UR22, -0x1, URZ ;  /* 0xffffffff16167890 */ /* 0x000fe4000fffe0ff */
[----:B------:R-:W-:Y:S02]  /*3c60*/  USEL UR6, URZ, 0x1, UP1 ;  /* 0x00000001ff067887 */ /* 0x000fe40008800000 */
[----:B------:R-:W-:Y:S01]  /*3c70*/  USEL UR24, UR4, URZ, UP1 ;  /* 0x000000ff04187287 */ /* 0x000fe20008800000 */
[----:B------:R-:W-:Y:S01]  /*3c80*/  UMOV UR7, 0x40004040 ;  /* 0x4000404000077882 */ /* 0x000fe20000000000 */
[----:B------:R-:W-:Y:S02]  /*3c90*/  UMOV UR5, 0x40004040 ;  /* 0x4000404000057882 */ /* 0x000fe40000000000 */
[----:B------:R-:W-:Y:S01]  /*3ca0*/  @UP0 ULEA UR4, UR24, UR26, 0x3 ;  /* 0x0000001a18040291 */ /* 0x000fe2000f8e18ff */
[----:B------:R-:W-:Y:S01]  /*3cb0*/  LOP3.LUT R8, R8, UR6, RZ, 0x3c, !PT ;  /* 0x0000000608087c12 */ /* 0x000fe2000f8e3cff */
[----:B------:R-:W-:Y:S01]  /*3cc0*/  ULEA UR6, UR10, UR29, 0x9 ;  /* 0x0000001d0a067291 */ /* 0x000fe2000f8e48ff */
[----:B------:R-:W-:Y:S02]  /*3cd0*/  UMOV UR21, 0x40004040 ;  /* 0x4000404000157882 */ /* 0x000fe40000000000 */
[----:B-1----:R-:W-:Y:S01]  /*3ce0*/  @P0 SHF.L.U32 R0, R8, 0x1f, RZ ;  /* 0x0000001f08000819 */ /* 0x002fe200000006ff */
[----:B------:R-:W-:Y:S02]  /*3cf0*/  UIADD3 UR20, UPT, UPT, UR6, 0x2, URZ ;  /* 0x0000000206147890 */ /* 0x000fe4000fffe0ff */
[----:B------:R-:W-:Y:S01]  /*3d00*/  UIADD3 UR16, UPT, UPT, UR6, 0x4, URZ ;  /* 0x0000000406107890 */ /* 0x000fe2000fffe0ff */
[----:B------:R2:W3:Y:S01]  /*3d10*/  @P0 SYNCS.PHASECHK.TRANS64.TRYWAIT P2, [UR4], R0 ;  /* 0x00000000ff0005a7 */ /* 0x0004e20008041104 */
[----:B------:R-:W-:Y:S02]  /*3d20*/  ULEA UR4, UR10, UR28, 0x9 ;  /* 0x0000001c0a047291 */ /* 0x000fe4000f8e48ff */
[----:B------:R-:W-:Y:S02]  /*3d30*/  UIADD3 UR12, UPT, UPT, UR6, 0x6, URZ ;  /* 0x00000006060c7890 */ /* 0x000fe4000fffe0ff */
[----:B------:R-:W-:Y:S02]  /*3d40*/  UIADD3 UR18, UPT, UPT, UR4, 0x2, URZ ;  /* 0x0000000204127890 */ /* 0x000fe4000fffe0ff */
[----:B------:R-:W-:Y:S02]  /*3d50*/  UIADD3 UR14, UPT, UPT, UR4, 0x4, URZ ;  /* 0x00000004040e7890 */ /* 0x000fe4000fffe0ff */
[----:B------:R-:W-:Y:S01]  /*3d60*/  UIADD3 UR8, UPT, UPT, UR4, 0x6, URZ ;  /* 0x0000000604087890 */ /* 0x000fe2000fffe0ff */
[----:B------:R2:W-:Y:S01]  /*3d70*/  UTCHMMA gdesc[UR4], gdesc[UR6], tmem[UR11], tmem[UR38], idesc[UR39], UP2 ;  /* 0x00ff2606040075ea */ /* 0x0005e2000900000b */
[----:B------:R-:W-:Y:S01]  /*3d80*/  UPLOP3.LUT UP2, UPT, UPT, UPT, UPT, 0x80, 0x8 ;  /* 0x000000000008789c */ /* 0x000fe20003f4f070 */
[----:B------:R-:W-:Y:S01]  /*3d90*/  UMOV UR19, 0x40004040 ;  /* 0x4000404000137882 */ /* 0x000fe20000000000 */
[----:B------:R-:W-:Y:S01]  /*3da0*/  UMOV UR17, 0x40004040 ;  /* 0x4000404000117882 */ /* 0x000fe20000000000 */
[----:B------:R2:W-:Y:S01]  /*3db0*/  UTCHMMA gdesc[UR18], gdesc[UR20], tmem[UR11], tmem[UR36], idesc[UR37], UPT ;  /* 0x00ff2414120075ea */ /* 0x0005e2000b80000b */
[----:B------:R-:W-:Y:S01]  /*3dc0*/  UMOV UR15, 0x40004040 ;  /* 0x40004040000f7882 */ /* 0x000fe20000000000 */
[----:B------:R-:W-:Y:S01]  /*3dd0*/  UMOV UR13, 0x40004040 ;  /* 0x40004040000d7882 */ /* 0x000fe20000000000 */
[----:B------:R-:W-:Y:S01]  /*3de0*/  UMOV UR9, 0x40004040 ;  /* 0x4000404000097882 */ /* 0x000fe20000000000 */
[----:B------:R2:W-:Y:S01]  /*3df0*/  UTCHMMA gdesc[UR14], gdesc[UR16], tmem[UR11], tmem[UR34], idesc[UR35], UPT ;  /* 0x00ff22100e0075ea */ /* 0x0005e2000b80000b */
[----:B------:R2:W-:Y:S01]  /*3e00*/  UTCHMMA gdesc[UR8], gdesc[UR12], tmem[UR11], tmem[UR32], idesc[UR33], UPT ;  /* 0x00ff200c080075ea */ /* 0x0005e2000b80000b */
[----:B------:R2:W-:Y:S01]  /*3e10*/  UTCBAR.MULTICAST [UR25], URZ, UR27 ;  /* 0x000000ff190073e9 */ /* 0x0005e2000800081b */
[----:B------:R-:W-:Y:S01]  /*3e20*/  UMOV UR10, UR24 ;  /* 0x00000018000a7c82 */ /* 0x000fe20008000000 */
[----:B------:R-:W-:Y:S05]  /*3e30*/  BRA.U UP3, `(.L_x_74) ;  /* 0xfffffffd03507547 */ /* 0x000fea000b83ffff */
.L_x_71:
[----:B--2---:R-:W-:Y:S01]  /*3e40*/  UIADD3 UR4, UPT, UPT, UR30, 0x1, URZ ;  /* 0x000000011e047890 */ /* 0x004fe2000fffe0ff */
[C---:B------:R-:W-:Y:S01]  /*3e50*/  ISETP.NE.AND P0, PT, R10.reuse, 0x2, PT ;  /* 0x000000020a00780c */ /* 0x040fe20003f05270 */
[----:B------:R-:W-:Y:S02]  /*3e60*/  UIADD3 UR5, UPT, UPT, UR31, 0x120, URZ ;  /* 0x000001201f057890 */ /* 0x000fe4000fffe0ff */
[----:B------:R-:W-:Y:S01]  /*3e70*/  UISETP.NE.AND UP0, UPT, UR4, 0x4, UPT ;  /* 0x000000040400788c */ /* 0x000fe2000bf05270 */
[----:B-1----:R-:W-:Y:S02]  /*3e80*/  SEL R0, RZ, 0x1, P0 ;  /* 0x00000001ff007807 */ /* 0x002fe40000000000 */
[----:B------:R-:W-:Y:S01]  /*3e90*/  SEL R10, R10, RZ, P0 ;  /* 0x000000ff0a0a7207 */ /* 0x000fe20000000000 */
[----:B------:R-:W-:Y:S01]  /*3ea0*/  USEL UR6, URZ, 0x1, UP0 ;  /* 0x00000001ff067887 */ /* 0x000fe20008000000 */
[----:B------:R-:W-:Y:S01]  /*3eb0*/  LOP3.LUT R9, R9, R0, RZ, 0x3c, !PT ;  /* 0x0000000009097212 */ /* 0x000fe200078e3cff */
[----:B------:R-:W-:Y:S01]  /*3ec0*/  USEL UR30, UR4, URZ, UP0 ;  /* 0x000000ff041e7287 */ /* 0x000fe20008000000 */
[----:B------:R1:W-:Y:S03]  /*3ed0*/  UTCBAR [UR5], URZ ;  /* 0x000000ff050073e9 */ /* 0x0003e600080000ff */
[----:B------:R-:W-:Y:S01]  /*3ee0*/  LOP3.LUT R11, R11, UR6, RZ, 0x3c, !PT ;  /* 0x000000060b0b7c12 */ /* 0x000fe2000f8e3cff */
[----:B------:R-:W-:Y:S07]  /*3ef0*/  @P1 BRA `(.L_x_75) ;  /* 0xfffffff800881947 */ /* 0x000fee000383ffff */
[----:B------:R-:W2:Y:S01]  /*3f00*/  S2UR UR8, SR_CgaCtaId ;  /* 0x00000000000879c3 */ /* 0x000ea20000008800 */
[----:B------:R-:W-:Y:S01]  /*3f10*/  ELECT P0, URZ, PT ;  /* 0x0000000000ff782f */ /* 0x000fe20003800000 */
[----:B------:R-:W-:Y:S01]  /*3f20*/  IMAD.MOV.U32 R0, RZ, RZ, 0x1 ;  /* 0x00000001ff007424 */ /* 0x000fe200078e00ff */
[----:B------:R-:W-:Y:S01]  /*3f30*/  UIADD3 UR26, UPT, UPT, UR26, 0x140, URZ ;  /* 0x000001401a1a7890 */ /* 0x000fe2000fffe0ff */
[----:B------:R-:W-:Y:S01]  /*3f40*/  SHF.L.U32 R2, R11, 0x1f, RZ ;  /* 0x0000001f0b027819 */ /* 0x000fe200000006ff */
[----:B------:R-:W-:-:S03]  /*3f50*/  UMOV UR4, 0x40 ;  /* 0x0000004000047882 */ /* 0x000fc60000000000 */
[----:B------:R-:W-:Y:S01]  /*3f60*/  UVIRTCOUNT.DEALLOC.SMPOOL 0x80 ;  /* 0x000000800000784c */ /* 0x000fe20000000000 */
[----:B--2---:R-:W-:Y:S02]  /*3f70*/  ULEA UR8, UR8, UR4, 0x18 ;  /* 0x0000000408087291 */ /* 0x004fe4000f8ec0ff */
[----:B------:R-:W-:-:S07]  /*3f80*/  ULEA UR4, UR30, UR26, 0x3 ;  /* 0x0000001a1e047291 */ /* 0x000fce000f8e18ff */
[----:B------:R2:W-:Y:S02]  /*3f90*/  @P0 STS.U8 [UR8+0x1c], R0 ;  /* 0x00001c00ff000988 */ /* 0x0005e40008000008 */
[----:B------:R-:W4:Y:S02]  /*3fa0*/  SYNCS.PHASECHK.TRANS64.TRYWAIT P0, [UR4], R2 ;  /* 0x00000002ff0075a7 */ /* 0x000f240008001104 */
[----:B--2-4-:R-:W-:Y:S05]  /*3fb0*/  @!P0 BRA `(.L_x_76) ;  /* 0x00000044006c8947 */ /* 0x014fea0003800000 */
.L_x_167:
[----:B------:R-:W-:-:S04]  /*3fc0*/  UIADD3 UR4, UPT, UPT, UR30, 0x1, URZ ;  /* 0x000000011e047890 */ /* 0x000fc8000fffe0ff */
[----:B------:R-:W-:-:S04]  /*3fd0*/  UISETP.NE.AND UP0, UPT, UR4, 0x4, UPT ;  /* 0x000000040400788c */ /* 0x000fc8000bf05270 */
[----:B------:R-:W-:Y:S02]  /*3fe0*/  USEL UR6, URZ, 0x1, UP0 ;  /* 0x00000001ff067887 */ /* 0x000fe40008000000 */
[----:B------:R-:W-:-:S04]  /*3ff0*/  USEL UR4, UR4, URZ, UP0 ;  /* 0x000000ff04047287 */ /* 0x000fc80008000000 */
[----:B-1----:R-:W-:Y:S01]  /*4000*/  ULEA UR5, UR4, UR26, 0x3 ;  /* 0x0000001a04057291 */ /* 0x002fe2000f8e18ff */
[----:B--2---:R-:W-:-:S04]  /*4010*/  LOP3.LUT R2, R11, UR6, RZ, 0x3c, !PT ;  /* 0x000000060b027c12 */ /* 0x004fc8000f8e3cff */
[----:B------:R-:W-:-:S04]  /*4020*/  SHF.L.U32 R3, R2, 0x1f, RZ ;  /* 0x0000001f02037819 */ /* 0x000fc800000006ff */
[----:B------:R-:W1:Y:S02]  /*4030*/  SYNCS.PHASECHK.TRANS64.TRYWAIT P0, [UR5], R3 ;  /* 0x00000003ff0075a7 */ /* 0x000e640008001105 */
[----:B-1----:R-:W-:Y:S05]  /*4040*/  @!P0 BRA `(.L_x_77) ;  /* 0x0000004400608947 */ /* 0x002fea0003800000 */
.L_x_169:
        /* <DEDUP_REMOVED lines=9> */
.L_x_171:
[----:B------:R-:W-:-:S04]  /*40e0*/  UIADD3 UR4, UPT, UPT, UR4, 0x1, URZ ;  /* 0x0000000104047890 */ /* 0x000fc8000fffe0ff */
[----:B------:R-:W-:-:S04]  /*40f0*/  UISETP.NE.AND UP0, UPT, UR4, 0x4, UPT ;  /* 0x000000040400788c */ /* 0x000fc8000bf05270 */
[----:B------:R-:W-:Y:S02]  /*4100*/  USEL UR5, URZ, 0x1, UP0 ;  /* 0x00000001ff057887 */ /* 0x000fe40008000000 */
[----:B------:R-:W-:-:S04]  /*4110*/  USEL UR4, UR4, URZ, UP0 ;  /* 0x000000ff04047287 */ /* 0x000fc80008000000 */
[----:B------:R-:W-:Y:S01]  /*4120*/  ULEA UR4, UR4, UR26, 0x3 ;  /* 0x0000001a04047291 */ /* 0x000fe2000f8e18ff */
[----:B------:R-:W-:-:S04]  /*4130*/  LOP3.LUT R2, R2, UR5, RZ, 0x3c, !PT ;  /* 0x0000000502027c12 */ /* 0x000fc8000f8e3cff */
[----:B------:R-:W-:-:S04]  /*4140*/  SHF.L.U32 R2, R2, 0x1f, RZ ;  /* 0x0000001f02027819 */ /* 0x000fc800000006ff */
[----:B------:R-:W2:Y:S02]  /*4150*/  SYNCS.PHASECHK.TRANS64.TRYWAIT P0, [UR4], R2 ;  /* 0x00000002ff0075a7 */ /* 0x000ea40008001104 */
[----:B--2---:R-:W-:Y:S05]  /*4160*/  @!P0 BRA `(.L_x_79) ;  /* 0x0000004400488947 */ /* 0x004fea0003800000 */
.L_x_173:
[----:B------:R-:W-:Y:S01]  /*4170*/  NOP ;  /* 0x0000000000007918 */ /* 0x000fe20000000000 */
[----:B-1----:R-:W1:Y:S01]  /*4180*/  LDS R0, [UR8+0x14] ;  /* 0x00001408ff007984 */ /* 0x002e620008000800 */
[----:B------:R-:W-:Y:S01]  /*4190*/  ULOP3.LUT UR4, UR42, 0xffff, URZ, 0xc0, !UPT ;  /* 0x0000ffff2a047892 */ /* 0x000fe2000f8ec0ff */
[----:B------:R-:W-:Y:S01]  /*41a0*/  UMOV UR5, 0xffff ;  /* 0x0000ffff00057882 */ /* 0x000fe20000000000 */
[----:B------:R-:W-:Y:S02]  /*41b0*/  UMOV UR6, 0x1 ;  /* 0x0000000100067882 */ /* 0x000fe40000000000 */
[----:B------:R-:W-:-:S04]  /*41c0*/  USHF.R.U32.HI UR4, URZ, 0x5, UR4 ;  /* 0x00000005ff047899 */ /* 0x000fc80008011604 */
[----:B------:R-:W-:Y:S02]  /*41d0*/  USHF.L.U32 UR5, UR5, UR4, URZ ;  /* 0x0000000405057299 */ /* 0x000fe400080006ff */
[----:B------:R-:W-:-:S04]  /*41e0*/  USHF.L.U32 UR4, UR6, UR4, URZ ;  /* 0x0000000406047299 */ /* 0x000fc800080006ff */
[----:B-1----:R-:W-:-:S04]  /*41f0*/  LOP3.LUT R0, R0, UR5, RZ, 0xc0, !PT ;  /* 0x0000000500007c12 */ /* 0x002fc8000f8ec0ff */
[----:B------:R-:W-:-:S13]  /*4200*/  ISETP.NE.AND P0, PT, R0, UR5, PT ;  /* 0x0000000500007c0c */ /* 0x000fda000bf05270 */
[----:B------:R-:W-:Y:S05]  /*4210*/  @P0 BRA `(.L_x_80) ;  /* 0x0000000000580947 */ /* 0x000fea0003800000 */
[----:B------:R-:W1:Y:S02]  /*4220*/  LDS R0, [UR8+0x18] ;  /* 0x00001808ff007984 */ /* 0x000e640008000800 */
[----:B-1----:R-:W-:-:S04]  /*4230*/  LOP3.LUT R0, R0, UR4, RZ, 0xc0, !PT ;  /* 0x0000000400007c12 */ /* 0x002fc8000f8ec0ff */
[----:B------:R-:W-:-:S13]  /*4240*/  ISETP.NE.AND P0, PT, R0, UR4, PT ;  /* 0x0000000400007c0c */ /* 0x000fda000bf05270 */
[----:B------:R-:W-:Y:S05]  /*4250*/  @P0 BRA `(.L_x_81) ;  /* 0x00000000003c0947 */ /* 0x000fea0003800000 */
[----:B------:R-:W1:Y:S01]  /*4260*/  S2R R2, SR_LANEID ;  /* 0x0000000000027919 */ /* 0x000e620000000000 */
[----:B------:R-:W-:-:S06]  /*4270*/  ULOP3.LUT UR5, URZ, UR5, URZ, 0x33, !UPT ;  /* 0x00000005ff057292 */ /* 0x000fcc000f8e33ff */
[----:B------:R-:W-:-:S04]  /*4280*/  IMAD.U32 R0, RZ, RZ, UR5 ;  /* 0x00000005ff007e24 */ /* 0x000fc8000f8e00ff */
[----:B------:R2:W4:Y:S02]  /*4290*/  REDUX UR7, R0 ;  /* 0x00000000000773c4 */ /* 0x0005240000000000 */
[----:B------:R1:W-:Y:S01]  /*42a0*/  UTCATOMSWS.AND URZ, UR5 ;  /* 0x0000000500ff79e3 */ /* 0x0003e20008000000 */
[----:B--2---:R-:W-:Y:S01]  /*42b0*/  LOP3.LUT R0, RZ, UR4, RZ, 0x33, !PT ;  /* 0x00000004ff007c12 */ /* 0x004fe2000f8e33ff */
[----:B------:R-:W-:Y:S02]  /*42c0*/  VOTEU.ANY UR4, UPT, PT ;  /* 0x0000000000047886 */ /* 0x000fe400038e0100 */
[----:B------:R-:W-:Y:S02]  /*42d0*/  UFLO.U32 UR4, UR4 ;  /* 0x00000004000472bd */ /* 0x000fe400080e0000 */
[----:B------:R-:W2:Y:S04]  /*42e0*/  REDUX UR6, R0 ;  /* 0x00000000000673c4 */ /* 0x000ea80000000000 */
[----:B-1----:R-:W-:-:S02]  /*42f0*/  ISETP.EQ.U32.AND P0, PT, R2, UR4, PT ;  /* 0x0000000402007c0c */ /* 0x002fc4000bf02070 */
[----:B----4-:R-:W-:-:S11]  /*4300*/  MOV R2, UR7 ;  /* 0x0000000700027c02 */ /* 0x010fd60008000f00 */
[----:B------:R1:W-:Y:S01]  /*4310*/  @P0 ATOMS.AND RZ, [UR8+0x14], R2 ;  /* 0x00001402ffff098c */ /* 0x0003e2000a800008 */
[----:B--2---:R-:W-:-:S05]  /*4320*/  IMAD.U32 R0, RZ, RZ, UR6 ;  /* 0x00000006ff007e24 */ /* 0x004fca000f8e00ff */
[----:B------:R1:W-:Y:S01]  /*4330*/  @P0 ATOMS.AND RZ, [UR8+0x18], R0 ;  /* 0x00001800ffff098c */ /* 0x0003e2000a800008 */
[----:B------:R-:W-:Y:S05]  /*4340*/  BRA `(.L_x_82) ;  /* 0x0000000000147947 */ /* 0x000fea0003800000 */
.L_x_81:
[----:B------:R-:W-:Y:S02]  /*4350*/  MOV R2, 0x4370 ;  /* 0x0000437000027802 */ /* 0x000fe40000000f00 */
[----:B---3-5:R-:W-:Y:S05]  /*4360*/  CALL.REL.NOINC `($__internal_0_$__cuda_sm10x_tcgen05_guardrail_trap_col_being_dealloced_not_returned_by_alloc) ;  /* 0x0000004400bc7944 */ /* 0x028fea0003c00000 */
[----:B------:R-:W-:Y:S05]  /*4370*/  BRA `(.L_x_82) ;  /* 0x0000000000087947 */ /* 0x000fea0003800000 */
.L_x_80:
[----:B------:R-:W-:Y:S02]  /*4380*/  MOV R2, 0x43a0 ;  /* 0x000043a000027802 */ /* 0x000fe40000000f00 */
[----:B---3-5:R-:W-:Y:S05]  /*4390*/  CALL.REL.NOINC `($__internal_2_$__cuda_sm10x_tcgen05_guardrail_trap_unallocated_columns_being_dealloced) ;  /* 0x0000004400c87944 */ /* 0x028fea0003c00000 */
.L_x_82:
[----:B------:R-:W-:Y:S01]  /*43a0*/  NOP ;  /* 0x0000000000007918 */ /* 0x000fe20000000000 */
[----:B------:R-:W-:Y:S05]  /*43b0*/  EXIT ;  /* 0x000000000000794d */ /* 0x000fea0003800000 */
.L_x_64:
[----:B------:R-:W-:-:S09]  /*43c0*/  UISETP.NE.OR UP0, UPT, UR22, 0x3, !UP3 ;  /* 0x000000031600788c */ /* 0x000fd2000df05670 */
[----:B------:R-:W-:Y:S05]  /*43d0*/  BRA.U UP0, `(.L_x_83) ;  /* 0x0000000d00f07547 */ /* 0x000fea000b800000 */
[----:B------:R-:W1:Y:S01]  /*43e0*/  LDCU UR28, c[0x0][0x370] ;  /* 0x00006e00ff1c77ac */ /* 0x000e620008000800 */
[----:B------:R-:W2:Y:S01]  /*43f0*/  LDC.64 R16, c[0x0][0x348] ;  /* 0x0000d200ff107b82 */ /* 0x000ea20000000a00 */
[----:B------:R-:W-:Y:S02]  /*4400*/  HFMA2 R13, -RZ, RZ, 0, 0 ;  /* 0x00000000ff0d7431 */ /* 0x000fe400000001ff */
[----:B------:R-:W-:Y:S01]  /*4410*/  IMAD.MOV.U32 R15, RZ, RZ, 0x1 ;  /* 0x00000001ff0f7424 */ /* 0x000fe200078e00ff */
[----:B------:R-:W1:Y:S01]  /*4420*/  LDCU.128 UR32, c[0x0][0xb10] ;  /* 0x00016200ff2077ac */ /* 0x000e620008000c00 */
[----:B------:R-:W-:Y:S01]  /*4430*/  IMAD.MOV.U32 R14, RZ, RZ, RZ ;  /* 0x000000ffff0e7224 */ /* 0x000fe200078e00ff */
[----:B------:R-:W-:Y:S01]  /*4440*/  MOV R7, 0x2000 ;  /* 0x0000200000077802 */ /* 0x000fe20000000f00 */
[----:B------:R-:W3:Y:S01]  /*4450*/  LDCU UR27, c[0x0][0x374] ;  /* 0x00006e80ff1b77ac */ /* 0x000ee20008000800 */
[----:B------:R-:W4:Y:S01]  /*4460*/  LDC.64 R2, c[0x0][0x888] ;  /* 0x00022200ff027b82 */ /* 0x000f220000000a00 */
[----:B------:R-:W3:Y:S01]  /*4470*/  LDCU UR15, c[0x0][0xb0c] ;  /* 0x00016180ff0f77ac */ /* 0x000ee20008000800 */
[----:B------:R-:W3:Y:S06]  /*4480*/  LDCU UR38, c[0x0][0xb20] ;  /* 0x00016400ff2677ac */ /* 0x000eec0008000800 */
[----:B------:R-:W2:Y:S01]  /*4490*/  LDC.64 R4, c[0x0][0x890] ;  /* 0x00022400ff047b82 */ /* 0x000ea20000000a00 */
[----:B------:R-:W3:Y:S01]  /*44a0*/  LDCU UR4, c[0x0][0xb30] ;  /* 0x00016600ff0477ac */ /* 0x000ee20008000800 */
[----:B-1----:R-:W-:-:S02]  /*44b0*/  UIMAD.WIDE.U32 UR6, UR28, UR32, URZ ;  /* 0x000000201c0672a5 */ /* 0x002fc4000f8e00ff */
[----:B---3--:R-:W-:Y:S01]  /*44c0*/  UIMAD.WIDE.U32 UR8, UR27, UR35, URZ ;  /* 0x000000231b0872a5 */ /* 0x008fe2000f8e00ff */
[----:B------:R-:W-:Y:S01]  /*44d0*/  UMOV UR24, 0x400 ;  /* 0x0000040000187882 */ /* 0x000fe20000000000 */
[----:B------:R-:W-:-:S03]  /*44e0*/  UPLOP3.LUT UP3, UPT, UPT, UPT, UPT, 0x40, 0x4 ;  /* 0x000000000004789c */ /* 0x000fc60003f6e870 */
[----:B------:R-:W-:Y:S01]  /*44f0*/  UMOV UR6, UR7 ;  /* 0x0000000700067c82 */ /* 0x000fe20008000000 */
[----:B------:R-:W-:Y:S01]  /*4500*/  UISETP.GE.AND UP0, UPT, UR40, 0x1, UPT ;  /* 0x000000012800788c */ /* 0x000fe2000bf06270 */
[----:B------:R-:W-:Y:S01]  /*4510*/  UMOV UR29, UR9 ;  /* 0x00000009001d7c82 */ /* 0x000fe20008000000 */
[----:B------:R-:W-:Y:S01]  /*4520*/  UISETP.NE.AND UP4, UPT, UR40, 0x1, UPT ;  /* 0x000000012800788c */ /* 0x000fe2000bf85270 */
[----:B------:R-:W1:Y:S01]  /*4530*/  LDCU.64 UR16, c[0x0][0xb28] ;  /* 0x00016500ff1077ac */ /* 0x000e620008000a00 */
[----:B------:R-:W-:Y:S02]  /*4540*/  ULEA UR24, UR54, UR24, 0x18 ;  /* 0x0000001836187291 */ /* 0x000fe4000f8ec0ff */
[----:B------:R-:W-:Y:S02]  /*4550*/  UISETP.NE.AND UP6, UPT, UR15, 0x1, UPT ;  /* 0x000000010f00788c */ /* 0x000fe4000bfc5270 */
[----:B------:R-:W-:Y:S02]  /*4560*/  UISETP.NE.AND UP5, UPT, UR34, 0x1, UPT ;  /* 0x000000012200788c */ /* 0x000fe4000bfa5270 */
[----:B------:R-:W-:-:S02]  /*4570*/  USHF.R.U32.HI UR31, URZ, UR33, UR6 ;  /* 0x00000021ff1f7299 */ /* 0x000fc40008011606 */
[----:B------:R-:W-:Y:S02]  /*4580*/  USHF.R.U32.HI UR29, URZ, UR38, UR29 ;  /* 0x00000026ff1d7299 */ /* 0x000fe4000801161d */
[----:B------:R-:W-:Y:S01]  /*4590*/  UISETP.NE.AND UP2, UPT, UR4, 0x1, UPT ;  /* 0x000000010400788c */ /* 0x000fe2000bf45270 */
[----:B------:R-:W-:-:S10]  /*45a0*/  UMOV UR12, URZ ;  /* 0x000000ff000c7c82 */ /* 0x000fd40008000000 */
.L_x_92:
[C---:B------:R-:W-:Y:S02]  /*45b0*/  LEA R12, R14.reuse, UR24, 0x3 ;  /* 0x000000180e0c7c11 */ /* 0x040fe4000f8e18ff */
[----:B------:R-:W-:Y:S02]  /*45c0*/  SHF.L.U32 R0, R13, 0x1f, RZ ;  /* 0x0000001f0d007819 */ /* 0x000fe400000006ff */
[----:B------:R-:W-:Y:S02]  /*45d0*/  LEA R8, R14, UR24, 0x4 ;  /* 0x000000180e087c11 */ /* 0x000fe4000f8e20ff */
[----:B---3--:R-:W3:Y:S02]  /*45e0*/  SYNCS.PHASECHK.TRANS64.TRYWAIT P0, [R12+URZ+0x100], R0 ;  /* 0x000100000c0075a7 */ /* 0x008ee400080011ff */
[----:B---3--:R-:W-:Y:S05]  /*45f0*/  @!P0 BRA `(.L_x_84) ;  /* 0x00000040003c8947 */ /* 0x008fea0003800000 */
.L_x_174:
[----:B------:R-:W1:Y:S01]  /*4600*/  LDS.128 R8, [R8+0x190] ;  /* 0x0001900008087984 */ /* 0x000e620000000c00 */
[----:B------:R-:W-:Y:S01]  /*4610*/  UISETP.GE.AND UP0, UPT, UR40, 0x1, UPT ;  /* 0x000000012800788c */ /* 0x000fe2000bf06270 */
[----:B------:R-:W-:Y:S01]  /*4620*/  @!PT LDS RZ, [RZ] ;  /* 0x00000000fffff984 */ /* 0x000fe20000000800 */
[----:B------:R-:W-:Y:S01]  /*4630*/  @!PT LDS RZ, [RZ] ;  /* 0x00000000fffff984 */ /* 0x000fe20000000800 */
[----:B------:R-:W-:Y:S01]  /*4640*/  @!PT LDS RZ, [RZ] ;  /* 0x00000000fffff984 */ /* 0x000fe20000000800 */
[----:B------:R-:W-:Y:S01]  /*4650*/  @!PT LDS RZ, [RZ] ;  /* 0x00000000fffff984 */ /* 0x000fe20000000800 */
[----:B------:R2:W-:Y:S06]  /*4660*/  MEMBAR.ALL.CTA ;  /* 0x0000000000007992 */ /* 0x0005ec0000008000 */
[----:B--2---:R-:W2:Y:S01]  /*4670*/  FENCE.VIEW.ASYNC.S ;  /* 0x00000000000073c6 */ /* 0x004ea20000000000 */
[----:B-1----:R-:W-:Y:S11]  /*4680*/  LOP3.LUT P0, RZ, R10, 0x1, RZ, 0xc0, !PT ;  /* 0x000000010aff7812 */ /* 0x002ff6000780c0ff */
[----:B------:R-:W-:Y:S02]  /*4690*/  @!UPT UIADD3 URZ, UPT, UPT, URZ, URZ, URZ ;  /* 0x000000fffffff290 */ /* 0x000fe4000fffe0ff */
[----:B--2---:R-:W-:Y:S01]  /*46a0*/  VOTEU.ANY UP1, P0 ;  /* 0x0000000000ff7886 */ /* 0x004fe20000020100 */
[----:B------:R-:W-:Y:S11]  /*46b0*/  PLOP3.LUT P0, PT, PT, PT, UP1, 0x80, 0x8 ;  /* 0x000000000008781c */ /* 0x000ff60003f0f018 */
[----:B------:R-:W-:Y:S02]  /*46c0*/  @!UPT UIADD3 URZ, UPT, UPT, URZ, URZ, URZ ;  /* 0x000000fffffff290 */ /* 0x000fe4000fffe0ff */
[----:B---3--:R-:W-:Y:S02]  /*46d0*/  @P0 SHF.R.U32.HI R0, RZ, 0x10, R9 ;  /* 0x00000010ff000819 */ /* 0x008fe40000011609 */
[----:B------:R-:W-:Y:S02]  /*46e0*/  @P0 MOV R6, R8 ;  /* 0x0000000800060202 */ /* 0x000fe40000000f00 */
[----:B------:R-:W-:Y:S01]  /*46f0*/  @P0 R2UR UR4, R0 ;  /* 0x00000000000402ca */ /* 0x000fe200000e0000 */
[----:B------:R-:W-:Y:S01]  /*4700*/  VIADD R0, R12, 0x110 ;  /* 0x000001100c007836 */ /* 0x000fe20000000000 */
[----:B------:R-:W-:Y:S02]  /*4710*/  @P0 LOP3.LUT R8, R9, 0xffff, RZ, 0xc0, !PT ;  /* 0x0000ffff09080812 */ /* 0x000fe400078ec0ff */
[----:B------:R-:W-:Y:S02]  /*4720*/  @P0 R2UR UR6, R6 ;  /* 0x00000000060602ca */ /* 0x000fe400000e0000 */
[----:B------:R-:W-:Y:S02]  /*4730*/  PRMT R0, RZ, 0x654, R0 ;  /* 0x00000654ff007816 */ /* 0x000fe40000000000 */
[----:B------:R-:W-:Y:S02]  /*4740*/  @P0 R2UR UR5, R8 ;  /* 0x00000000080502ca */ /* 0x000fe400000e0000 */
[----:B------:R1:W-:Y:S03]  /*4750*/  SYNCS.ARRIVE.TRANS64.RED.A1T0 RZ, [R0+URZ], RZ ;  /* 0x000000ff00ff79a7 */ /* 0x0003e600081004ff */
[----:B------:R-:W-:Y:S04]  /*4760*/  @UP1 UMOV UR25, UR4 ;  /* 0x0000000400191c82 */ /* 0x000fe80008000000 */
[----:B------:R-:W-:Y:S04]  /*4770*/  @UP1 UMOV UR14, UR6 ;  /* 0x00000006000e1c82 */ /* 0x000fe80008000000 */
[----:B------:R-:W-:Y:S01]  /*4780*/  @UP1 UMOV UR13, UR5 ;  /* 0x00000005000d1c82 */ /* 0x000fe20008000000 */
[----:B------:R-:W-:Y:S05]  /*4790*/  BRA.U !UP0, `(.L_x_85) ;  /* 0x0000000108a47547 */ /* 0x000fea000b800000 */
[----:B------:R-:W-:Y:S02]  /*47a0*/  UIMAD.WIDE.U32 UR8, UR13, UR35, URZ ;  /* 0x000000230d0872a5 */ /* 0x000fe4000f8e00ff */
[----:B------:R-:W-:Y:S02]  /*47b0*/  UIMAD.WIDE.U32 UR10, UR14, UR32, URZ ;  /* 0x000000200e0a72a5 */ /* 0x000fe4000f8e00ff */
[----:B------:R-:W-:Y:S02]  /*47c0*/  USEL UR4, UR27, UR29, !UP5 ;  /* 0x0000001d1b047287 */ /* 0x000fe4000e800000 */
[----:B------:R-:W-:Y:S02]  /*47d0*/  USEL UR7, UR28, UR31, !UP6 ;  /* 0x0000001f1c077287 */ /* 0x000fe4000f000000 */
[----:B------:R-:W-:Y:S02]  /*47e0*/  UIMAD.WIDE.U32 UR18, UR4, UR16, URZ ;  /* 0x00000010041272a5 */ /* 0x000fe4000f8e00ff */
[----:B------:R-:W-:Y:S01]  /*47f0*/  UIMAD.WIDE.U32 UR20, UR7, UR16, URZ ;  /* 0x00000010071472a5 */ /* 0x000fe2000f8e00ff */
[----:B------:R-:W-:Y:S02]  /*4800*/  UMOV UR5, UR9 ;  /* 0x0000000900057c82 */ /* 0x000fe40008000000 */
[----:B------:R-:W-:Y:S03]  /*4810*/  USHF.R.U32.HI UR6, URZ, UR38, UR5 ;  /* 0x00000026ff067299 */ /* 0x000fe60008011605 */
[----:B------:R-:W-:Y:S01]  /*4820*/  UMOV UR5, UR11 ;  /* 0x0000000b00057c82 */ /* 0x000fe20008000000 */
[----:B------:R-:W-:Y:S02]  /*4830*/  USEL UR6, UR13, UR6, !UP5 ;  /* 0x000000060d067287 */ /* 0x000fe4000e800000 */
[----:B------:R-:W-:Y:S02]  /*4840*/  USHF.R.U32.HI UR8, URZ, UR33, UR5 ;  /* 0x00000021ff087299 */ /* 0x000fe40008011605 */
[----:B------:R-:W-:Y:S01]  /*4850*/  UIMAD.WIDE.U32 UR10, UR6, UR16, URZ ;  /* 0x00000010060a72a5 */ /* 0x000fe2000f8e00ff */
[----:B------:R-:W-:Y:S02]  /*4860*/  UMOV UR5, UR19 ;  /* 0x0000001300057c82 */ /* 0x000fe40008000000 */
[----:B------:R-:W-:Y:S03]  /*4870*/  @UP4 USHF.R.U32.HI UR4, URZ, UR17, UR5 ;  /* 0x00000011ff044299 */ /* 0x000fe60008011605 */
[----:B------:R-:W-:Y:S01]  /*4880*/  UMOV UR5, UR21 ;  /* 0x0000001500057c82 */ /* 0x000fe20008000000 */
[----:B------:R-:W-:Y:S02]  /*4890*/  UIMAD UR4, UR40, UR4, URZ ;  /* 0x00000004280472a4 */ /* 0x000fe4000f8e02ff */
[----:B------:R-:W-:Y:S02]  /*48a0*/  @UP4 USHF.R.U32.HI UR7, URZ, UR17, UR5 ;  /* 0x00000011ff074299 */ /* 0x000fe40008011605 */
[----:B------:R-:W-:Y:S02]  /*48b0*/  USEL UR5, UR14, UR8, !UP6 ;  /* 0x000000080e057287 */ /* 0x000fe4000f000000 */
[----:B------:R-:W-:Y:S02]  /*48c0*/  UIMAD UR8, UR40, UR7, URZ ;  /* 0x00000007280872a4 */ /* 0x000fe4000f8e02ff */
[----:B------:R-:W-:Y:S03]  /*48d0*/  UISETP.GE.AND UP0, UPT, UR6, UR4, UPT ;  /* 0x000000040600728c */ /* 0x000fe6000bf06270 */
[----:B------:R-:W-:Y:S01]  /*48e0*/  UMOV UR4, UR11 ;  /* 0x0000000b00047c82 */ /* 0x000fe20008000000 */
[----:B------:R-:W-:Y:S02]  /*48f0*/  UISETP.GE.OR UP0, UPT, UR5, UR8, UP0 ;  /* 0x000000080500728c */ /* 0x000fe40008706670 */
[----:B------:R-:W-:Y:S02]  /*4900*/  USHF.R.U32.HI UR4, URZ, UR17, UR4 ;  /* 0x00000011ff047299 */ /* 0x000fe40008011604 */
[----:B------:R-:W-:Y:S02]  /*4910*/  UIMAD.WIDE.U32 UR8, UR5, UR16, URZ ;  /* 0x00000010050872a5 */ /* 0x000fe4000f8e00ff */
[----:B------:R-:W-:Y:S04]  /*4920*/  USEL UR10, UR6, UR4, !UP4 ;  /* 0x00000004060a7287 */ /* 0x000fe8000e000000 */
[----:B------:R-:W-:Y:S01]  /*4930*/  UIADD3 UR11, UPT, UPT, -UR10, URZ, URZ ;  /* 0x000000ff0a0b7290 */ /* 0x000fe2000fffe1ff */
[----:B------:R-:W-:Y:S02]  /*4940*/  @!UP0 UMOV UR4, UR9 ;  /* 0x0000000900048c82 */ /* 0x000fe40008000000 */
[----:B------:R-:W-:Y:S02]  /*4950*/  @!UP0 USHF.R.U32.HI UR4, URZ, UR17, UR4 ;  /* 0x00000011ff048299 */ /* 0x000fe40008011604 */
[----:B------:R-:W-:Y:S02]  /*4960*/  UIMAD UR8, UR40, UR11, UR6 ;  /* 0x0000000b280872a4 */ /* 0x000fe4000f8e0206 */
[----:B------:R-:W-:Y:S04]  /*4970*/  @!UP0 USEL UR4, UR5, UR4, !UP4 ;  /* 0x0000000405048287 */ /* 0x000fe8000e000000 */
[----:B------:R-:W-:Y:S02]  /*4980*/  @!UP0 UIMAD UR8, UR7, UR8, UR4 ;  /* 0x00000008070882a4 */ /* 0x000fe4000f8e0204 */
[----:B------:R-:W-:Y:S02]  /*4990*/  @!UP0 UIADD3 UR9, UPT, UPT, UR10, -UR4, URZ ;  /* 0x800000040a098290 */ /* 0x000fe4000fffe0ff */
[----:B------:R-:W-:Y:S02]  /*49a0*/  UIADD3 UR4, UPT, UPT, -UR5, URZ, URZ ;  /* 0x000000ff05047290 */ /* 0x000fe4000fffe1ff */
[----:B------:R-:W-:Y:S02]  /*49b0*/  UIADD3 UR7, UPT, UPT, -UR6, URZ, URZ ;  /* 0x000000ff06077290 */ /* 0x000fe4000fffe1ff */
[----:B------:R-:W-:Y:S02]  /*49c0*/  @!UP0 UIMAD UR6, UR9, UR40, UR5 ;  /* 0x00000028090682a4 */ /* 0x000fe4000f8e0205 */
[----:B------:R-:W-:Y:S02]  /*49d0*/  UIMAD UR14, UR15, UR4, UR14 ;  /* 0x000000040f0e72a4 */ /* 0x000fe4000f8e020e */
[----:B------:R-:W-:Y:S01]  /*49e0*/  UIMAD UR13, UR34, UR7, UR13 ;  /* 0x00000007220d72a4 */ /* 0x000fe2000f8e020d */
[----:B------:R-:W-:Y:S02]  /*49f0*/  @!UP0 UMOV UR5, UR8 ;  /* 0x0000000800058c82 */ /* 0x000fe40008000000 */
[----:B------:R-:W-:Y:S02]  /*4a00*/  UIMAD UR14, UR5, UR15, UR14 ;  /* 0x0000000f050e72a4 */ /* 0x000fe4000f8e020e */
[----:B------:R-:W-:Y:S11]  /*4a10*/  UIMAD UR13, UR6, UR34, UR13 ;  /* 0x00000022060d72a4 */ /* 0x000ff6000f8e020d */
[----:B------:R-:W-:Y:S01]  /*4a20*/  @!UPT UIADD3 URZ, UPT, UPT, URZ, URZ, URZ ;  /* 0x000000fffffff290 */ /* 0x000fe2000fffe0ff */
.L_x_85:
[----:B------:R-:W2:Y:S01]  /*4a30*/  @!UP2 LDCU.128 UR20, c[0x0][0xb10] ;  /* 0x00016200ff14a7ac */ /* 0x000ea20008000c00 */
[C---:B------:R-:W-:Y:S02]  /*4a40*/  ISETP.NE.U32.AND P1, PT, R4.reuse, RZ, PT ;  /* 0x000000ff0400720c */ /* 0x040fe40003f25070 */
[----:B------:R-:W-:Y:S02]  /*4a50*/  ISETP.NE.U32.AND P0, PT, R4, RZ, PT ;  /* 0x000000ff0400720c */ /* 0x000fe40003f05070 */
[C---:B------:R-:W-:Y:S02]  /*4a60*/  ISETP.NE.AND.EX P1, PT, R5.reuse, RZ, PT, P1 ;  /* 0x000000ff0500720c */ /* 0x040fe40003f25310 */
[----:B------:R-:W-:Y:S01]  /*4a70*/  ISETP.NE.AND.EX P0, PT, R5, RZ, PT, P0 ;  /* 0x000000ff0500720c */ /* 0x000fe20003f05300 */
[----:B------:R-:W3:Y:S01]  /*4a80*/  @!UP2 LDCU UR5, c[0x0][0xb0c] ;  /* 0x00016180ff05a7ac */ /* 0x000ee20008000800 */
[----:B------:R-:W-:Y:S02]  /*4a90*/  USHF.L.U32 UR11, UR26, 0x6, URZ ;  /* 0x000000061a0b7899 */ /* 0x000fe400080006ff */
[----:B------:R-:W-:Y:S02]  /*4aa0*/  USHF.L.U32 UR10, UR30, 0x6, URZ ;  /* 0x000000061e0a7899 */ /* 0x000fe400080006ff */
[----:B--2---:R-:W-:Y:S07]  /*4ab0*/  UIMAD.WIDE.U32 UR6, UR14, UR20, URZ ;  /* 0x000000140e0672a5 */ /* 0x004fee000f8e00ff */
[----:B------:R-:W-:Y:S01]  /*4ac0*/  @!UP2 UMOV UR4, UR7 ;  /* 0x000000070004ac82 */ /* 0x000fe20008000000 */
[----:B---3--:R-:W-:Y:S02]  /*4ad0*/  @!UP2 UISETP.NE.AND UP0, UPT, UR5, 0x1, UPT ;  /* 0x000000010500a88c */ /* 0x008fe4000bf05270 */
[----:B------:R-:W-:Y:S02]  /*4ae0*/  @!UP2 USHF.R.U32.HI UR4, URZ, UR21, UR4 ;  /* 0x00000015ff04a299 */ /* 0x000fe40008011604 */
[----:B------:R-:W-:Y:S02]  /*4af0*/  UIMAD.WIDE.U32 UR6, UR13, UR23, URZ ;  /* 0x000000170d0672a5 */ /* 0x000fe4000f8e00ff */
[----:B------:R-:W-:Y:S02]  /*4b00*/  @!UP2 USEL UR8, UR14, UR4, !UP0 ;  /* 0x000000040e08a287 */ /* 0x000fe4000c000000 */
[----:B------:R-:W-:Y:S03]  /*4b10*/  @!UP2 UISETP.NE.AND UP0, UPT, UR22, 0x1, UPT ;  /* 0x000000011600a88c */ /* 0x000fe6000bf05270 */
[----:B------:R-:W-:Y:S02]  /*4b20*/  @!UP2 UMOV UR6, UR7 ;  /* 0x000000070006ac82 */ /* 0x000fe40008000000 */
[----:B------:R-:W2:Y:S02]  /*4b30*/  @!UP2 LDCU UR4, c[0x0][0xb20] ;  /* 0x00016400ff04a7ac */ /* 0x000ea40008000800 */
[----:B--2---:R-:W-:Y:S04]  /*4b40*/  @!UP2 USHF.R.U32.HI UR6, URZ, UR4, UR6 ;  /* 0x00000004ff06a299 */ /* 0x004fe80008011606 */
[----:B------:R-:W-:Y:S04]  /*4b50*/  @!UP2 USEL UR6, UR13, UR6, !UP0 ;  /* 0x000000060d06a287 */ /* 0x000fe8000c000000 */
[----:B------:R-:W-:Y:S02]  /*4b60*/  @!UP2 UIADD3 UR4, UPT, UPT, -UR8, UR6, URZ ;  /* 0x000000060804a290 */ /* 0x000fe4000fffe1ff */
[----:B------:R-:W-:Y:S02]  /*4b70*/  @!UP2 UIADD3 UR6, UPT, UPT, UR8, -UR6, URZ ;  /* 0x800000060806a290 */ /* 0x000fe4000fffe0ff */
[----:B------:R-:W-:Y:S02]  /*4b80*/  @!UP2 UIMAD UR14, UR4, UR5, UR14 ;  /* 0x00000005040ea2a4 */ /* 0x000fe4000f8e020e */
[----:B------:R-:W-:Y:S01]  /*4b90*/  @!UP2 UIMAD UR13, UR6, UR22, UR13 ;  /* 0x00000016060da2a4 */ /* 0x000fe2000f8e020d */
[----:B------:R-:W-:Y:S11]  /*4ba0*/  BRA.U UP3, `(.L_x_86) ;  /* 0x0000000103107547 */ /* 0x000ff6000b800000 */
[----:B------:R-:W-:Y:S04]  /*4bb0*/  MOV R6, UR37 ;  /* 0x0000002500067c02 */ /* 0x000fe80008000f00 */
[----:B------:R-:W-:Y:S04]  /*4bc0*/  SHF.L.U32 R6, R6, 0x1f, RZ ;  /* 0x0000001f06067819 */ /* 0x000fe800000006ff */
[----:B------:R-:W2:Y:S02]  /*4bd0*/  SYNCS.PHASECHK.TRANS64.TRYWAIT P2, [UR24+0xf8], R6 ;  /* 0x0000f806ff0075a7 */ /* 0x000ea40008041118 */
[----:B--2---:R-:W-:Y:S05]  /*4be0*/  @!P2 BRA `(.L_x_87) ;  /* 0x0000003800d4a947 */ /* 0x004fea0003800000 */
.L_x_86:
[----:B------:R-:W-:Y:S05]  /*4bf0*/  @!P1 BRA `(.L_x_88) ;  /* 0x0000000000309947 */ /* 0x000fea0003800000 */
[----:B----4-:R-:W-:Y:S01]  /*4c00*/  ISETP.NE.U32.AND P1, PT, R2, RZ, PT ;  /* 0x000000ff0200720c */ /* 0x010fe20003f25070 */
[----:B------:R-:W2:Y:S01]  /*4c10*/  LDCU.64 UR4, c[0x0][0x358] ;  /* 0x00006b00ff0477ac */ /* 0x000ea20008000a00 */
[----:B------:R-:W-:Y:S02]  /*4c20*/  IMAD.MOV.U32 R53, RZ, RZ, 0x1 ;  /* 0x00000001ff357424 */ /* 0x000fe400078e00ff */
[----:B------:R-:W-:Y:S11]  /*4c30*/  ISETP.NE.AND.EX P1, PT, R3, RZ, PT, P1 ;  /* 0x000000ff0300720c */ /* 0x000ff60003f25310 */
[----:B------:R-:W-:Y:S02]  /*4c40*/  @!UPT UIADD3 URZ, UPT, UPT, URZ, URZ, URZ ;  /* 0x000000fffffff290 */ /* 0x000fe4000fffe0ff */
[----:B------:R-:W3:Y:S01]  /*4c50*/  @P1 LDC.64 R8, c[0x0][0x888] ;  /* 0x00022200ff081b82 */ /* 0x000ee20000000a00 */
[----:B-1----:R-:W-:Y:S04]  /*4c60*/  @P1 IMAD R0, R4, UR36, RZ ;  /* 0x0000002404001c24 */ /* 0x002fe8000f8e02ff */
[----:B---3--:R-:W-:Y:S04]  /*4c70*/  @P1 IMAD.WIDE R8, R0, 0x4, R8 ;  /* 0x0000000400081825 */ /* 0x008fe800078e0208 */
[----:B------:R-:W-:Y:S01]  /*4c80*/  HFMA2 R0, -RZ, RZ, 0, 5.9604644775390625e-08 ;  /* 0x00000001ff007431 */ /* 0x000fe200000001ff */
[----:B--2--5:R2:W5:Y:S04]  /*4c90*/  @P1 LDG.E R26, desc[UR4][R8.64] ;  /* 0x00000004081a1981 */ /* 0x024568000c1e1900 */
[----:B------:R-:W-:Y:S01]  /*4ca0*/  @!P1 PRMT R53, R0, 0x7610, R53 ;  /* 0x0000761000359816 */ /* 0x000fe20000000035 */
[----:B--2---:R-:W3:Y:S06]  /*4cb0*/  @!P1 LDC R26, c[0x0][0x880] ;  /* 0x00022000ff1a9b82 */ /* 0x004eec0000000800 */
.L_x_88:
[----:B---3-5:R-:W-:Y:S01]  /*4cc0*/  @!P0 FSETP.EQ.AND P1, PT, R26, RZ, PT ;  /* 0x000000ff1a00820b */ /* 0x028fe20003f22000 */
[----:B------:R-:W-:Y:S01]  /*4cd0*/  @!UPT UIADD3 URZ, UPT, UPT, URZ, URZ, URZ ;  /* 0x000000fffffff290 */ /* 0x000fe2000fffe0ff */
[----:B------:R-:W-:Y:S11]  /*4ce0*/  @!P0 BRA `(.L_x_89) ;  /* 0x0000000000188947 */ /* 0x000ff60003800000 */
[----:B------:R-:W-:Y:S02]  /*4cf0*/  LOP3.LUT P0, RZ, R53, 0xff, RZ, 0xc0, !PT ;  /* 0x000000ff35ff7812 */ /* 0x000fe4000780c0ff */
[----:B----4-:R-:W-:Y:S04]  /*4d00*/  ISETP.NE.U32.AND P1, PT, R2, RZ, PT ;  /* 0x000000ff0200720c */ /* 0x010fe80003f25070 */
[----:B------:R-:W-:Y:S04]  /*4d10*/  ISETP.NE.AND.EX P1, PT, R3, RZ, PT, P1 ;  /* 0x000000ff0300720c */ /* 0x000fe80003f25310 */
[----:B------:R-:W-:Y:S03]  /*4d20*/  PLOP3.LUT P1, PT, P1, PT, PT, 0x8, 0x80 ;  /* 0x000000000080781c */ /* 0x000fe60000f2e170 */
[----:B------:R-:W-:Y:S11]  /*4d30*/  @P0 FSETP.EQ.AND P1, PT, R26, RZ, PT ;  /* 0x000000ff1a00020b */ /* 0x000ff60003f22000 */
[----:B------:R-:W-:Y:S02]  /*4d40*/  @!UPT UIADD3 URZ, UPT, UPT, URZ, URZ, URZ ;  /* 0x000000fffffff290 */ /* 0x000fe4000fffe0ff */
.L_x_89:
[----:B------:R-:W-:Y:S01]  /*4d50*/  ULEA UR4, UR12, UR24, 0x3 ;  /* 0x000000180c047291 */ /* 0x000fe2000f8e18ff */
[----:B------:R-:W-:Y:S02]  /*4d60*/  SHF.L.U32 R9, R15, 0x1f, RZ ;  /* 0x0000001f0f097819 */ /* 0x000fe400000006ff */
[----:B------:R-:W-:Y:S04]  /*4d70*/  ELECT P0, URZ, PT ;  /* 0x0000000000ff782f */ /* 0x000fe80003800000 */
[----:B------:R-:W-:Y:S02]  /*4d80*/  PLOP3.LUT P1, PT, P1, P0, PT, 0xf2, 0x2f ;  /* 0x00000000002f781c */ /* 0x000fe40000f21e72 */
[----:B------:R-:W2:Y:S11]  /*4d90*/  SYNCS.PHASECHK.TRANS64.TRYWAIT P2, [UR4+0xd8], R9 ;  /* 0x0000d809ff0075a7 */ /* 0x000eb60008041104 */
[----:B------:R-:W-:Y:S05]  /*4da0*/  @!P1 IADD3 R8, P0, PT, R16, 0x580, RZ ;  /* 0x0000058010089810 */ /* 0x000fea0007f1e0ff */
[----:B-1----:R-:W-:Y:S01]  /*4db0*/  @!P1 IMAD.X R6, RZ, RZ, R17, P0 ;  /* 0x000000ffff069224 */ /* 0x002fe200000e0611 */
[----:B--2---:R-:W-:Y:S07]  /*4dc0*/  @!P2 BRA `(.L_x_90) ;  /* 0x000000380074a947 */ /* 0x004fee0003800000 */
.L_x_177:
[----:B------:R-:W-:Y:S01]  /*4dd0*/  @!P1 R2UR UR7, R6 ;  /* 0x00000000060792ca */ /* 0x000fe200000e0000 */
[----:B------:R-:W-:Y:S01]  /*4de0*/  UIADD3 UR5, UPT, UPT, UR12, 0x1, URZ ;  /* 0x000000010c057890 */ /* 0x000fe2000fffe0ff */
[----:B------:R-:W-:Y:S01]  /*4df0*/  @!P1 R2UR UR6, R8 ;  /* 0x00000000080692ca */ /* 0x000fe200000e0000 */
[----:B------:R-:W-:Y:S01]  /*4e00*/  UIADD3 UR9, UPT, UPT, UR4, 0xc0, URZ ;  /* 0x000000c004097890 */ /* 0x000fe2000fffe0ff */
[----:B------:R-:W-:Y:S01]  /*4e10*/  @!P1 IMAD.MOV.U32 R6, RZ, RZ, 0x2000 ;  /* 0x00002000ff069424 */ /* 0x000fe200078e00ff */
[----:B------:R-:W-:Y:S01]  /*4e20*/  UISETP.NE.AND UP0, UPT, UR5, 0x3, UPT ;  /* 0x000000030500788c */ /* 0x000fe2000bf05270 */
[----:B------:R-:W-:Y:S01]  /*4e30*/  VIADD R14, R14, 0x1 ;  /* 0x000000010e0e7836 */ /* 0x000fe20000000000 */
[----:B------:R-:W-:Y:S01]  /*4e40*/  UMOV UR22, 0x0 ;  /* 0x0000000000167882 */ /* 0x000fe20000000000 */
[----:B------:R-:W-:Y:S01]  /*4e50*/  UMOV UR23, 0x10000000 ;  /* 0x1000000000177882 */ /* 0x000fe20000000000 */
[----:B------:R-:W-:Y:S04]  /*4e60*/  UPRMT UR20, UR54, 0x654, UR9 ;  /* 0x0000065436147896 */ /* 0x000fe80008000009 */
[----:B-1----:R-:W-:Y:S01]  /*4e70*/  IMAD.U32 R9, RZ, RZ, UR7 ;  /* 0x00000007ff097e24 */ /* 0x002fe2000f8e00ff */
[----:B------:R-:W-:Y:S01]  /*4e80*/  USEL UR7, URZ, 0x1, UP0 ;  /* 0x00000001ff077887 */ /* 0x000fe20008000000 */
[----:B------:R-:W-:Y:S01]  /*4e90*/  IMAD.U32 R8, RZ, RZ, UR6 ;  /* 0x00000006ff087e24 */ /* 0x000fe2000f8e00ff */
[----:B------:R-:W-:Y:S02]  /*4ea0*/  USEL UR6, UR5, URZ, UP0 ;  /* 0x000000ff05067287 */ /* 0x000fe40008000000 */
[----:B------:R-:W-:Y:S01]  /*4eb0*/  VOTEU.ALL UP0, P1 ;  /* 0x0000000000ff7886 */ /* 0x000fe20000800000 */
[----:B------:R-:W-:Y:S02]  /*4ec0*/  @!P1 R2UR UR19, R9 ;  /* 0x00000000091392ca */ /* 0x000fe400000e0000 */
[----:B------:R-:W-:Y:S02]  /*4ed0*/  @!P1 R2UR UR18, R8 ;  /* 0x00000000081292ca */ /* 0x000fe400000e0000 */
[----:B------:R-:W-:Y:S01]  /*4ee0*/  @!UP0 ULEA UR5, UR12, UR24, 0xd ;  /* 0x000000180c058291 */ /* 0x000fe2000f8e68ff */
[----:B------:R-:W-:Y:S02]  /*4ef0*/  LOP3.LUT R15, R15, UR7, RZ, 0x3c, !PT ;  /* 0x000000070f0f7c12 */ /* 0x000fe4000f8e3cff */
[----:B------:R-:W-:Y:S01]  /*4f00*/  UMOV UR12, UR36 ;  /* 0x00000024000c7c82 */ /* 0x000fe20008000000 */
[----:B------:R-:W-:Y:S01]  /*4f10*/  @!UP0 UIADD3 UR8, UPT, UPT, UR5, 0x400, URZ ;  /* 0x0000040005088890 */ /* 0x000fe2000fffe0ff */
[----:B------:R-:W-:Y:S01]  /*4f20*/  SHF.L.U32 R0, R15, 0x1f, RZ ;  /* 0x0000001f0f007819 */ /* 0x000fe200000006ff */
[----:B------:R-:W-:Y:S01]  /*4f30*/  VOTEU.ALL UP0, P1 ;  /* 0x0000000000ff7886 */ /* 0x000fe20000800000 */
[----:B------:R-:W-:Y:S06]  /*4f40*/  ULEA UR5, UR6, UR24, 0x3 ;  /* 0x0000001806057291 */ /* 0x000fec000f8e18ff */
[----:B------:R1:W-:Y:S01]  /*4f50*/  @!UP0 UTMALDG.3D [UR8], [UR18], desc[UR22] ;  /* 0x00001608120085b4 */ /* 0x0003e20008011000 */
[----:B------:R1:W-:Y:S01]  /*4f60*/  @!P1 SYNCS.ARRIVE.TRANS64.RED.A0TR RZ, [UR4+0xc0], R6 ;  /* 0x0000c006ffff99a7 */ /* 0x0003e20008300404 */
[----:B------:R-:W-:Y:S01]  /*4f70*/  SYNCS.ARRIVE.TRANS64.RED.A1T0 RZ, [UR20], RZ ;  /* 0x000000ffffff79a7 */ /* 0x000fe20008100414 */
[----:B------:R-:W2:Y:S02]  /*4f80*/  SYNCS.PHASECHK.TRANS64.TRYWAIT P0, [UR5+0xd8], R0 ;  /* 0x0000d800ff0075a7 */ /* 0x000ea40008001105 */
[----:B-12---:R-:W-:Y:S05]  /*4f90*/  @!P0 BRA `(.L_x_91) ;  /* 0x0000003800188947 */ /* 0x006fea0003800000 */
.L_x_179:
[----:B------:R-:W-:Y:S01]  /*4fa0*/  UIADD3 UR9, UPT, UPT, UR5, 0xc0, URZ ;  /* 0x000000c005097890 */ /* 0x000fe2000fffe0ff */
[----:B-1----:R-:W-:Y:S01]  /*4fb0*/  @!P1 IADD3 R6, P0, PT, R16, 0x580, RZ ;  /* 0x0000058010069810 */ /* 0x002fe20007f1e0ff */
[----:B------:R-:W-:Y:S01]  /*4fc0*/  UPLOP3.LUT UP3, UPT, UPT, UPT, UPT, 0x80, 0x8 ;  /* 0x000000000008789c */ /* 0x000fe20003f6f070 */
[----:B------:R-:W-:Y:S01]  /*4fd0*/  R2UR UR23, R55 ;  /* 0x00000000371772ca */ /* 0x000fe200000e0000 */
[----:B------:R-:W-:Y:S01]  /*4fe0*/  UMOV UR20, 0x0 ;  /* 0x0000000000147882 */ /* 0x000fe20000000000 */
[----:B------:R-:W-:Y:S01]  /*4ff0*/  @!P1 R2UR UR7, R6 ;  /* 0x00000000060792ca */ /* 0x000fe200000e0000 */
[----:B------:R-:W-:Y:S01]  /*5000*/  @!P1 IMAD.X R0, RZ, RZ, R17, P0 ;  /* 0x000000ffff009224 */ /* 0x000fe200000e0611 */
[----:B------:R-:W-:Y:S01]  /*5010*/  UMOV UR21, 0x10000000 ;  /* 0x1000000000157882 */ /* 0x000fe20000000000 */
[----:B------:R-:W-:Y:S01]  /*5020*/  UMOV UR12, UR36 ;  /* 0x00000024000c7c82 */ /* 0x000fe20008000000 */
[----:B------:R-:W-:Y:S01]  /*5030*/  VOTEU.ALL UP0, P1 ;  /* 0x0000000000ff7886 */ /* 0x000fe20000800000 */
[----:B------:R-:W-:Y:S01]  /*5040*/  R2UR UR22, R56 ;  /* 0x00000000381672ca */ /* 0x000fe200000e0000 */
[----:B------:R-:W-:Y:S01]  /*5050*/  UMOV UR36, UR25 ;  /* 0x0000001900247c82 */ /* 0x000fe20008000000 */
[----:B------:R-:W-:Y:S02]  /*5060*/  @!P1 R2UR UR4, R0 ;  /* 0x00000000000492ca */ /* 0x000fe400000e0000 */
[----:B------:R-:W-:Y:S01]  /*5070*/  @!UP0 UIADD3 UR10, UPT, UPT, UR10, 0x20, URZ ;  /* 0x000000200a0a8890 */ /* 0x000fe2000fffe0ff */
[C---:B------:R-:W-:Y:S01]  /*5080*/  ISETP.NE.AND P0, PT, R14.reuse, 0x2, PT ;  /* 0x000000020e00780c */ /* 0x040fe20003f05270 */
[----:B------:R-:W-:Y:S02]  /*5090*/  UIADD3 UR30, UPT, UPT, UR13, UR23, URZ ;  /* 0x000000170d1e7290 */ /* 0x000fe4000fffe0ff */
[----:B------:R-:W-:Y:S01]  /*50a0*/  IMAD.U32 R8, RZ, RZ, UR7 ;  /* 0x00000007ff087e24 */ /* 0x000fe2000f8e00ff */
[----:B------:R-:W-:Y:S02]  /*50b0*/  SEL R0, RZ, 0x1, P0 ;  /* 0x00000001ff007807 */ /* 0x000fe40000000000 */
[----:B------:R-:W-:Y:S02]  /*50c0*/  SEL R14, R14, RZ, P0 ;  /* 0x000000ff0e0e7207 */ /* 0x000fe40000000000 */
[----:B------:R-:W-:Y:S01]  /*50d0*/  @!P1 R2UR UR18, R8 ;  /* 0x00000000081292ca */ /* 0x000fe200000e0000 */
[----:B------:R-:W-:Y:S01]  /*50e0*/  UIADD3 UR26, UPT, UPT, UR14, UR22, URZ ;  /* 0x000000160e1a7290 */ /* 0x000fe2000fffe0ff */
[----:B------:R-:W-:Y:S01]  /*50f0*/  IMAD.U32 R9, RZ, RZ, UR4 ;  /* 0x00000004ff097e24 */ /* 0x000fe2000f8e00ff */
[----:B------:R-:W-:Y:S01]  /*5100*/  @!UP0 ULEA UR4, UR6, UR24, 0xd ;  /* 0x0000001806048291 */ /* 0x000fe2000f8e68ff */
[----:B------:R-:W-:Y:S03]  /*5110*/  LOP3.LUT R13, R13, R0, RZ, 0x3c, !PT ;  /* 0x000000000d0d7212 */ /* 0x000fe600078e3cff */
[----:B------:R-:W-:Y:S01]  /*5120*/  @!P1 R2UR UR19, R9 ;  /* 0x00000000091392ca */ /* 0x000fe200000e0000 */
[----:B------:R-:W-:Y:S01]  /*5130*/  @!UP0 UIADD3 UR8, UPT, UPT, UR4, 0x400, URZ ;  /* 0x0000040004088890 */ /* 0x000fe2000fffe0ff */
[----:B------:R-:W-:Y:S01]  /*5140*/  VOTEU.ALL UP0, P1 ;  /* 0x0000000000ff7886 */ /* 0x000fe20000800000 */
[----:B------:R-:W-:Y:S10]  /*5150*/  UPRMT UR4, UR54, 0x654, UR9 ;  /* 0x0000065436047896 */ /* 0x000ff40008000009 */
[----:B------:R1:W-:Y:S01]  /*5160*/  @!UP0 UTMALDG.3D [UR8], [UR18], desc[UR20] ;  /* 0x00001408120085b4 */ /* 0x0003e20008011000 */
[----:B------:R3:W-:Y:S01]  /*5170*/  @!P1 SYNCS.ARRIVE.TRANS64.RED.A0TR RZ, [UR5+0xc0], R7 ;  /* 0x0000c007ffff99a7 */ /* 0x0007e20008300405 */
[----:B------:R-:W-:Y:S01]  /*5180*/  SYNCS.ARRIVE.TRANS64.RED.A1T0 RZ, [UR4], RZ ;  /* 0x000000ffffff79a7 */ /* 0x000fe20008100404 */
[----:B------:R-:W-:Y:S04]  /*5190*/  UIADD3 UR4, UPT, UPT, UR6, 0x1, URZ ;  /* 0x0000000106047890 */ /* 0x000fe8000fffe0ff */
[----:B------:R-:W-:Y:S04]  /*51a0*/  UISETP.NE.AND UP0, UPT, UR4, 0x3, UPT ;  /* 0x000000030400788c */ /* 0x000fe8000bf05270 */
[----:B------:R-:W-:Y:S06]  /*51b0*/  USEL UR5, URZ, 0x1, UP0 ;  /* 0x00000001ff057887 */ /* 0x000fec0008000000 */
[----:B------:R-:W-:Y:S01]  /*51c0*/  LOP3.LUT R15, R15, UR5, RZ, 0x3c, !PT ;  /* 0x000000050f0f7c12 */ /* 0x000fe2000f8e3cff */
[----:B-1----:R-:W-:Y:S01]  /*51d0*/  USEL UR12, UR4, URZ, UP0 ;  /* 0x000000ff040c7287 */ /* 0x002fe20008000000 */
[----:B------:R-:W-:Y:S11]  /*51e0*/  BRA.U UP1, `(.L_x_92) ;  /* 0xfffffff101f07547 */ /* 0x000ff6000b83ffff */
[----:B------:R-:W-:Y:S01]  /*51f0*/  UIADD3 UR24, UPT, UPT, UR24, 0xd8, URZ ;  /* 0x000000d818187890 */ /* 0x000fe2000fffe0ff */
[----:B----4-:R-:W-:-:S03]  /*5200*/  SHF.L.U32 R2, R15, 0x1f, RZ ;  /* 0x0000001f0f027819 */ /* 0x010fc600000006ff */
[----:B------:R-:W-:-:S09]  /*5210*/  ULEA UR4, UR12, UR24, 0x3 ;  /* 0x000000180c047291 */ /* 0x000fd2000f8e18ff */
[----:B------:R-:W1:Y:S02]  /*5220*/  SYNCS.PHASECHK.TRANS64.TRYWAIT P0, [UR4], R2 ;  /* 0x00000002ff0075a7 */ /* 0x000e640008001104 */
[----:B-1----:R-:W-:Y:S05]  /*5230*/  @!P0 BRA `(.L_x_93) ;  /* 0x0000003400888947 */ /* 0x002fea0003800000 */
.L_x_181:
        /* <DEDUP_REMOVED lines=9> */
.L_x_183:
[----:B------:R-:W-:-:S04]  /*52d0*/  UIADD3 UR4, UPT, UPT, UR4, 0x1, URZ ;  /* 0x0000000104047890 */ /* 0x000fc8000fffe0ff */
[----:B------:R-:W-:-:S04]  /*52e0*/  UISETP.NE.AND UP0, UPT, UR4, 0x3, UPT ;  /* 0x000000030400788c */ /* 0x000fc8000bf05270 */
[----:B------:R-:W-:Y:S02]  /*52f0*/  USEL UR5, URZ, 0x1, UP0 ;  /* 0x00000001ff057887 */ /* 0x000fe40008000000 */
[----:B------:R-:W-:-:S04]  /*5300*/  USEL UR4, UR4, URZ, UP0 ;  /* 0x000000ff04047287 */ /* 0x000fc80008000000 */
[----:B------:R-:W-:Y:S01]  /*5310*/  ULEA UR4, UR4, UR24, 0x3 ;  /* 0x0000001804047291 */ /* 0x000fe2000f8e18ff */
[----:B-1----:R-:W-:-:S04]  /*5320*/  LOP3.LUT R2, R15, UR5, RZ, 0x3c, !PT ;  /* 0x000000050f027c12 */ /* 0x002fc8000f8e3cff */
[----:B------:R-:W-:Y:S01]  /*5330*/  SHF.L.U32 R2, R2, 0x1f, RZ ;  /* 0x0000001f02027819 */ /* 0x000fe200000006ff */
[----:B------:R-:W-:-:S07]  /*5340*/  IMAD.U32 R0, RZ, RZ, UR4 ;  /* 0x00000004ff007e24 */ /* 0x000fce000f8e00ff */
.L_x_95:
[----:B-1----:R1:W2:Y:S02]  /*5350*/  SYNCS.PHASECHK.TRANS64.TRYWAIT P0, [R0+URZ], R2 ;  /* 0x00000002000075a7 */ /* 0x0022a400080011ff */
[----:B--2---:R-:W-:Y:S05]  /*5360*/  @!P0 NANOSLEEP.SYNCS 0x989680 ;  /* 0x009896800000895d */ /* 0x004fea0003900000 */
[----:B------:R-:W2:Y:S02]  /*5370*/  @!P0 SYNCS.PHASECHK.TRANS64 P0, [R0+URZ], R2 ;  /* 0x00000002000085a7 */ /* 0x000ea400080010ff */
[----:B--2---:R-:W-:Y:S05]  /*5380*/  @P0 EXIT ;  /* 0x000000000000094d */ /* 0x004fea0003800000 */
[----:B------:R-:W-:Y:S05]  /*5390*/  BRA `(.L_x_95) ;  /* 0xfffffffc00ec7947 */ /* 0x000fea000383ffff */
.L_x_83:
[----:B------:R-:W-:-:S06]  /*53a0*/  UISETP.GE.AND UP0, UPT, UR22, 0x4, UPT ;  /* 0x000000041600788c */ /* 0x000fcc000bf06270 */
[----:B------:R-:W-:-:S13]  /*53b0*/  PLOP3.LUT P0, PT, PT, PT, UP0, 0x80, 0x8 ;  /* 0x000000000008781c */ /* 0x000fda0003f0f008 */
[----:B------:R-:W-:Y:S05]  /*53c0*/  @!P0 EXIT ;  /* 0x000000000000894d */ /* 0x000fea0003800000 */
[----:B------:R-:W-:Y:S01]  /*53d0*/  BAR.SYNC.DEFER_BLOCKING 0x6, 0xa0 ;  /* 0x0182800000007b1d */ /* 0x000fe20000010000 */
[C---:B------:R-:W-:Y:S01]  /*53e0*/  IMAD.SHL.U32 R4, R64.reuse, 0x20, RZ ;  /* 0x0000002040047824 */ /* 0x040fe200078e00ff */
[C---:B------:R-:W-:Y:S01]  /*53f0*/  R2P PR, R64.reuse, 0x6 ;  /* 0x0000000640007804 */ /* 0x040fe20000000000 */
[C---:B------:R-:W-:Y:S01]  /*5400*/  IMAD.SHL.U32 R2, R64.reuse, 0x4, RZ ;  /* 0x0000000440027824 */ /* 0x040fe200078e00ff */
[----:B------:R-:W-:Y:S01]  /*5410*/  CS2R R60, SRZ ;  /* 0x00000000003c7805 */ /* 0x000fe2000001ff00 */
[----:B------:R-:W-:Y:S01]  /*5420*/  IMAD.U32 R23, R64, 0x10000, RZ ;  /* 0x0001000040177824 */ /* 0x000fe200078e00ff */
[----:B------:R-:W-:Y:S01]  /*5430*/  UMOV UR44, 0x400 ;  /* 0x00000400002c7882 */ /* 0x000fe20000000000 */
[----:B------:R-:W1:Y:S01]  /*5440*/  LDCU.64 UR4, c[0x0][0x890] ;  /* 0x00011200ff0477ac */ /* 0x000e620008000a00 */
[----:B------:R-:W2:Y:S01]  /*5450*/  LDC.64 R50, c[0x0][0x8b0] ;  /* 0x00022c00ff327b82 */ /* 0x000ea20000000a00 */
[----:B------:R-:W-:Y:S01]  /*5460*/  LOP3.LUT R3, R4, 0xe0, RZ, 0xc0, !PT ;  /* 0x000000e004037812 */ /* 0x000fe200078ec0ff */
[----:B------:R-:W-:Y:S01]  /*5470*/  IMAD.SHL.U32 R52, R64, 0x10, RZ ;  /* 0x0000001040347824 */ /* 0x000fe200078e00ff */
[----:B------:R-:W-:Y:S01]  /*5480*/  ULEA UR44, UR54, UR44, 0x18 ;  /* 0x0000002c362c7291 */ /* 0x000fe2000f8ec0ff */
[----:B------:R-:W-:Y:S01]  /*5490*/  LOP3.LUT R4, R4, 0x100, RZ, 0xc0, !PT ;  /* 0x0000010004047812 */ /* 0x000fe200078ec0ff */
[----:B------:R-:W-:Y:S01]  /*54a0*/  IMAD.MOV.U32 R63, RZ, RZ, 0x8 ;  /* 0x00000008ff3f7424 */ /* 0x000fe200078e00ff */
[----:B------:R-:W-:Y:S01]  /*54b0*/  LOP3.LUT R2, R3, 0x1c, R2, 0xf8, !PT ;  /* 0x0000001c03027812 */ /* 0x000fe200078ef802 */
[----:B------:R-:W-:Y:S01]  /*54c0*/  IMAD.MOV.U32 R62, RZ, RZ, 0x10 ;  /* 0x00000010ff3e7424 */ /* 0x000fe200078e00ff */
[----:B------:R-:W3:Y:S01]  /*54d0*/  LDC.64 R48, c[0x0][0x8a8] ;  /* 0x00022a00ff307b82 */ /* 0x000ee20000000a00 */
[----:B------:R-:W-:Y:S01]  /*54e0*/  SHF.R.U32.HI R3, RZ, 0x2, R64 ;  /* 0x00000002ff037819 */ /* 0x000fe20000011640 */
[----:B------:R-:W-:Y:S01]  /*54f0*/  IMAD.MOV.U32 R22, RZ, RZ, RZ ;  /* 0x000000ffff167224 */ /* 0x000fe200078e00ff */
[----:B------:R-:W-:Y:S01]  /*5500*/  LOP3.LUT R23, R23, 0x600000, RZ, 0xc0, !PT ;  /* 0x0060000017177812 */ /* 0x000fe200078ec0ff */
[----:B------:R-:W-:Y:S01]  /*5510*/  IMAD.MOV.U32 R59, RZ, RZ, RZ ;  /* 0x000000ffff3b7224 */ /* 0x000fe200078e00ff */
[----:B------:R-:W-:Y:S01]  /*5520*/  LOP3.LUT R52, R4, 0x600, R52, 0xf8, !PT ;  /* 0x0000060004347812 */ /* 0x000fe200078ef834 */
[----:B------:R-:W4:Y:S01]  /*5530*/  LDCU UR63, c[0x0][0x370] ;  /* 0x00006e00ff3f77ac */ /* 0x000f220008000800 */
[----:B------:R-:W-:Y:S01]  /*5540*/  LOP3.LUT R2, R2, 0x4, R3, 0x78, !PT ;  /* 0x0000000402027812 */ /* 0x000fe200078e7803 */
[----:B------:R-:W4:Y:S01]  /*5550*/  LDS R0, [UR44+0x1b0] ;  /* 0x0001b02cff007984 */ /* 0x000f220008000800 */
[----:B-1----:R-:W-:Y:S01]  /*5560*/  IMAD.U32 R66, RZ, RZ, UR4 ;  /* 0x00000004ff427e24 */ /* 0x002fe2000f8e00ff */
[----:B------:R-:W-:Y:S01]  /*5570*/  UIADD3 UR4, UPT, UPT, UR44, 0x400, URZ ;  /* 0x000004002c047890 */ /* 0x000fe2000fffe0ff */
[----:B------:R-:W-:Y:S01]  /*5580*/  LOP3.LUT R52, R52, R2, RZ, 0xfc, !PT ;  /* 0x0000000234347212 */ /* 0x000fe200078efcff */
[----:B------:R-:W-:Y:S01]  /*5590*/  IMAD.U32 R65, RZ, RZ, UR5 ;  /* 0x00000005ff417e24 */ /* 0x000fe2000f8e00ff */
[----:B------:R-:W-:Y:S01]  /*55a0*/  LOP3.LUT R64, R64, 0x60, RZ, 0xc0, !PT ;  /* 0x0000006040407812 */ /* 0x000fe200078ec0ff */
[----:B------:R-:W1:Y:S01]  /*55b0*/  LDCU UR41, c[0x0][0xb0c] ;  /* 0x00016180ff2977ac */ /* 0x000e620008000800 */
[----:B------:R-:W-:Y:S01]  /*55c0*/  SEL R63, R63, 0xfffffff8, !P1 ;  /* 0xfffffff83f3f7807 */ /* 0x000fe20004800000 */
[----:B------:R-:W-:Y:S01]  /*55d0*/  IMAD.U32 R68, RZ, RZ, UR4 ;  /* 0x00000004ff447e24 */ /* 0x000fe2000f8e00ff */
[----:B------:R-:W-:Y:S01]  /*55e0*/  SEL R62, R62, 0xfffffff0, !P2 ;  /* 0xfffffff03e3e7807 */ /* 0x000fe20005000000 */
[----:B------:R-:W1:Y:S01]  /*55f0*/  LDCU UR39, c[0x0][0xb30] ;  /* 0x00016600ff2777ac */ /* 0x000e620008000800 */
[----:B------:R-:W1:Y:S01]  /*5600*/  LDCU.64 UR60, c[0x0][0x888] ;  /* 0x00011100ff3c77ac */ /* 0x000e620008000a00 */
[----:B------:R-:W1:Y:S01]  /*5610*/  LDCU.64 UR42, c[0x0][0xb28] ;  /* 0x00016500ff2a77ac */ /* 0x000e620008000a00 */
[----:B------:R-:W1:Y:S01]  /*5620*/  LDCU.128 UR56, c[0x0][0xb10] ;  /* 0x00016200ff3877ac */ /* 0x000e620008000c00 */
[----:B------:R-:W1:Y:S01]  /*5630*/  LDCU UR62, c[0x0][0x374] ;  /* 0x00006e80ff3e77ac */ /* 0x000e620008000800 */
[----:B------:R-:W-:Y:S01]  /*5640*/  UMOV UR55, 0x1 ;  /* 0x0000000100377882 */ /* 0x000fe20000000000 */
[----:B------:R-:W-:Y:S01]  /*5650*/  UMOV UR46, URZ ;  /* 0x000000ff002e7c82 */ /* 0x000fe20008000000 */
[----:B------:R-:W-:Y:S01]  /*5660*/  UMOV UR53, URZ ;  /* 0x000000ff00357c82 */ /* 0x000fe20008000000 */
[----:B------:R-:W-:Y:S01]  /*5670*/  UMOV UR52, URZ ;  /* 0x000000ff00347c82 */ /* 0x000fe20008000000 */
[----:B-1234-:R-:W-:-:S07]  /*5680*/  IMAD.IADD R23, R0, 0x1, R23 ;  /* 0x0000000100177824 */ /* 0x01efce00078e0217 */
.L_x_126:
[C---:B------:R-:W-:Y:S02]  /*5690*/  LEA R0, R59.reuse, UR44, 0x3 ;  /* 0x0000002c3b007c11 */ /* 0x040fe4000f8e18ff */
[----:B------:R-:W-:Y:S02]  /*56a0*/  SHF.L.U32 R2, R60, 0x1f, RZ ;  /* 0x0000001f3c027819 */ /* 0x000fe400000006ff */
[----:B------:R-:W-:Y:S02]  /*56b0*/  LEA R4, R59, UR44, 0x4 ;  /* 0x0000002c3b047c11 */ /* 0x000fe4000f8e20ff */
[----:B------:R-:W1:Y:S02]  /*56c0*/  SYNCS.PHASECHK.TRANS64.TRYWAIT P0, [R0+URZ+0x100], R2 ;  /* 0x00010002000075a7 */ /* 0x000e6400080011ff */
[----:B-1----:R-:W-:Y:S05]  /*56d0*/  @!P0 BRA `(.L_x_96) ;  /* 0x0000003000908947 */ /* 0x002fea0003800000 */
.L_x_184:
[----:B------:R-:W-:Y:S01]  /*56e0*/  R2UR UR7, R67 ;  /* 0x00000000430772ca */ /* 0x000fe200000e0000 */
[----:B------:R-:W2:Y:S01]  /*56f0*/  LDS.128 R4, [R4+0x190] ;  /* 0x0001900004047984 */ /* 0x000ea20000000c00 */
[----:B-1----:R-:W-:Y:S01]  /*5700*/  VIADD R0, R0, 0x110 ;  /* 0x0000011000007836 */ /* 0x002fe20000000000 */
[----:B------:R-:W-:Y:S04]  /*5710*/  UISETP.GE.AND UP0, UPT, UR40, 0x1, UPT ;  /* 0x000000012800788c */ /* 0x000fe8000bf06270 */
[----:B------:R-:W-:Y:S01]  /*5720*/  PRMT R0, RZ, 0x654, R0 ;  /* 0x00000654ff007816 */ /* 0x000fe20000000000 */
[----:B------:R-:W-:Y:S01]  /*5730*/  @!PT LDS RZ, [RZ] ;  /* 0x00000000fffff984 */ /* 0x000fe20000000800 */
[----:B------:R-:W-:Y:S01]  /*5740*/  @!PT LDS RZ, [RZ] ;  /* 0x00000000fffff984 */ /* 0x000fe20000000800 */
[----:B------:R-:W-:Y:S01]  /*5750*/  @!PT LDS RZ, [RZ] ;  /* 0x00000000fffff984 */ /* 0x000fe20000000800 */
[----:B------:R-:W-:Y:S01]  /*5760*/  @!PT LDS RZ, [RZ] ;  /* 0x00000000fffff984 */ /* 0x000fe20000000800 */
[----:B------:R1:W-:Y:S06]  /*5770*/  MEMBAR.ALL.CTA ;  /* 0x0000000000007992 */ /* 0x0003ec0000008000 */
[----:B-1----:R-:W1:Y:S02]  /*5780*/  FENCE.VIEW.ASYNC.S ;  /* 0x00000000000073c6 */ /* 0x002e640000000000 */
[----:B-1----:R1:W-:Y:S01]  /*5790*/  SYNCS.ARRIVE.TRANS64.RED.A1T0 RZ, [R0+URZ], RZ ;  /* 0x000000ff00ff79a7 */ /* 0x0023e200081004ff */
[----:B--2---:R-:W-:Y:S11]  /*57a0*/  LOP3.LUT P0, RZ, R6, 0x1, RZ, 0xc0, !PT ;  /* 0x0000000106ff7812 */ /* 0x004ff6000780c0ff */
[----:B------:R-:W-:Y:S02]  /*57b0*/  @!UPT UIADD3 URZ, UPT, UPT, URZ, URZ, URZ ;  /* 0x000000fffffff290 */ /* 0x000fe4000fffe0ff */
[----:B------:R-:W-:Y:S01]  /*57c0*/  VOTEU.ANY UP1, P0 ;  /* 0x0000000000ff7886 */ /* 0x000fe20000020100 */
[----:B------:R-:W-:Y:S01]  /*57d0*/  PLOP3.LUT P0, PT, PT, PT, UP1, 0x80, 0x8 ;  /* 0x000000000008781c */ /* 0x000fe20003f0f018 */
[----:B------:R-:W-:Y:S06]  /*57e0*/  UP2UR UR4, UPR, URZ, 0x2 ;  /* 0x00000002ff047883 */ /* 0x000fec0008000000 */
[----:B------:R-:W-:Y:S06]  /*57f0*/  IMAD.U32 R69, RZ, RZ, UR4 ;  /* 0x00000004ff457e24 */ /* 0x000fec000f8e00ff */
[----:B------:R-:W-:Y:S02]  /*5800*/  @P0 SHF.R.U32.HI R2, RZ, 0x10, R5 ;  /* 0x00000010ff020819 */ /* 0x000fe40000011605 */
[----:B------:R-:W-:Y:S02]  /*5810*/  @P0 MOV R3, R4 ;  /* 0x0000000400030202 */ /* 0x000fe40000000f00 */
[----:B------:R-:W-:Y:S02]  /*5820*/  @P0 R2UR UR4, R2 ;  /* 0x00000000020402ca */ /* 0x000fe400000e0000 */
[----:B------:R-:W-:Y:S02]  /*5830*/  @P0 LOP3.LUT R4, R5, 0xffff, RZ, 0xc0, !PT ;  /* 0x0000ffff05040812 */ /* 0x000fe400078ec0ff */
[----:B------:R-:W-:Y:S02]  /*5840*/  @P0 R2UR UR6, R3 ;  /* 0x00000000030602ca */ /* 0x000fe400000e0000 */
[----:B------:R-:W-:Y:S07]  /*5850*/  @P0 R2UR UR5, R4 ;  /* 0x00000000040502ca */ /* 0x000fee00000e0000 */
[----:B------:R-:W-:Y:S02]  /*5860*/  @UP1 UMOV UR7, UR4 ;  /* 0x0000000400071c82 */ /* 0x000fe40008000000 */
[----:B------:R-:W-:Y:S02]  /*5870*/  IMAD.U32 R67, RZ, RZ, UR7 ;  /* 0x00000007ff437e24 */ /* 0x000fe4000f8e00ff */
[----:B------:R-:W-:Y:S02]  /*5880*/  @UP1 UMOV UR38, UR6 ;  /* 0x0000000600261c82 */ /* 0x000fe40008000000 */
[----:B------:R-:W-:Y:S01]  /*5890*/  @UP1 UMOV UR37, UR5 ;  /* 0x0000000500251c82 */ /* 0x000fe20008000000 */
[----:B-1----:R-:W-:Y:S05]  /*58a0*/  BRA.U !UP0, `(.L_x_97) ;  /* 0x0000000108cc7547 */ /* 0x002fea000b800000 */
[----:B------:R-:W1:Y:S01]  /*58b0*/  LDCU UR12, c[0x0][0xb20] ;  /* 0x00016400ff0c77ac */ /* 0x000e620008000800 */
[----:B------:R-:W-:Y:S02]  /*58c0*/  UIMAD.WIDE.U32 UR4, UR62, UR59, URZ ;  /* 0x0000003b3e0472a5 */ /* 0x000fe4000f8e00ff */
[----:B------:R-:W-:Y:S02]  /*58d0*/  UIMAD.WIDE.U32 UR6, UR63, UR56, URZ ;  /* 0x000000383f0672a5 */ /* 0x000fe4000f8e00ff */
[----:B------:R-:W-:Y:S02]  /*58e0*/  UISETP.NE.AND UP0, UPT, UR58, 0x1, UPT ;  /* 0x000000013a00788c */ /* 0x000fe4000bf05270 */
[----:B------:R-:W-:Y:S02]  /*58f0*/  UIMAD.WIDE.U32 UR8, UR37, UR59, URZ ;  /* 0x0000003b250872a5 */ /* 0x000fe4000f8e00ff */
[----:B------:R-:W-:Y:S02]  /*5900*/  UIMAD.WIDE.U32 UR10, UR38, UR56, URZ ;  /* 0x00000038260a72a5 */ /* 0x000fe4000f8e00ff */
[----:B------:R-:W-:Y:S02]  /*5910*/  UISETP.NE.AND UP1, UPT, UR41, 0x1, UPT ;  /* 0x000000012900788c */ /* 0x000fe4000bf25270 */
[----:B------:R-:W-:Y:S01]  /*5920*/  UISETP.NE.AND UP2, UPT, UR40, 0x1, UPT ;  /* 0x000000012800788c */ /* 0x000fe2000bf45270 */
[----:B------:R-:W-:Y:S02]  /*5930*/  UMOV UR4, UR5 ;  /* 0x0000000500047c82 */ /* 0x000fe40008000000 */
[----:B-1----:R-:W-:Y:S03]  /*5940*/  USHF.R.U32.HI UR5, URZ, UR12, UR4 ;  /* 0x0000000cff057299 */ /* 0x002fe60008011604 */
[----:B------:R-:W-:Y:S02]  /*5950*/  UMOV UR4, UR7 ;  /* 0x0000000700047c82 */ /* 0x000fe40008000000 */
[----:B------:R-:W-:Y:S02]  /*5960*/  USHF.R.U32.HI UR7, URZ, UR57, UR4 ;  /* 0x00000039ff077299 */ /* 0x000fe40008011604 */
[----:B------:R-:W-:Y:S02]  /*5970*/  USEL UR4, UR62, UR5, !UP0 ;  /* 0x000000053e047287 */ /* 0x000fe4000c000000 */
[----:B------:R-:W-:Y:S01]  /*5980*/  USEL UR7, UR63, UR7, !UP1 ;  /* 0x000000073f077287 */ /* 0x000fe2000c800000 */
[----:B------:R-:W-:Y:S01]  /*5990*/  UMOV UR5, UR9 ;  /* 0x0000000900057c82 */ /* 0x000fe20008000000 */
[----:B------:R-:W-:Y:S02]  /*59a0*/  UIMAD.WIDE.U32 UR8, UR4, UR42, URZ ;  /* 0x0000002a040872a5 */ /* 0x000fe4000f8e00ff */
[----:B------:R-:W-:Y:S03]  /*59b0*/  USHF.R.U32.HI UR6, URZ, UR12, UR5 ;  /* 0x0000000cff067299 */ /* 0x000fe60008011605 */
[----:B------:R-:W-:Y:S01]  /*59c0*/  UMOV UR5, UR11 ;  /* 0x0000000b00057c82 */ /* 0x000fe20008000000 */
[----:B------:R-:W-:Y:S02]  /*59d0*/  UIMAD.WIDE.U32 UR10, UR7, UR42, URZ ;  /* 0x0000002a070a72a5 */ /* 0x000fe4000f8e00ff */
[----:B------:R-:W-:Y:S02]  /*59e0*/  USHF.R.U32.HI UR12, URZ, UR57, UR5 ;  /* 0x00000039ff0c7299 */ /* 0x000fe40008011605 */
[----:B------:R-:W-:Y:S01]  /*59f0*/  USEL UR6, UR37, UR6, !UP0 ;  /* 0x0000000625067287 */ /* 0x000fe2000c000000 */
[----:B------:R-:W-:Y:S02]  /*5a00*/  UMOV UR5, UR9 ;  /* 0x0000000900057c82 */ /* 0x000fe40008000000 */
[----:B------:R-:W-:Y:S01]  /*5a10*/  UMOV UR10, UR11 ;  /* 0x0000000b000a7c82 */ /* 0x000fe20008000000 */
[----:B------:R-:W-:Y:S02]  /*5a20*/  @UP2 USHF.R.U32.HI UR4, URZ, UR43, UR5 ;  /* 0x0000002bff042299 */ /* 0x000fe40008011605 */
[----:B------:R-:W-:Y:S02]  /*5a30*/  @UP2 USHF.R.U32.HI UR7, URZ, UR43, UR10 ;  /* 0x0000002bff072299 */ /* 0x000fe4000801160a */
[----:B------:R-:W-:Y:S02]  /*5a40*/  UIMAD UR4, UR40, UR4, URZ ;  /* 0x00000004280472a4 */ /* 0x000fe4000f8e02ff */
[----:B------:R-:W-:Y:S02]  /*5a50*/  UIMAD.WIDE.U32 UR10, UR6, UR42, URZ ;  /* 0x0000002a060a72a5 */ /* 0x000fe4000f8e00ff */
[----:B------:R-:W-:Y:S02]  /*5a60*/  USEL UR5, UR38, UR12, !UP1 ;  /* 0x0000000c26057287 */ /* 0x000fe4000c800000 */
[----:B------:R-:W-:Y:S02]  /*5a70*/  UIMAD UR8, UR40, UR7, URZ ;  /* 0x00000007280872a4 */ /* 0x000fe4000f8e02ff */
[----:B------:R-:W-:Y:S03]  /*5a80*/  UISETP.GE.AND UP0, UPT, UR6, UR4, UPT ;  /* 0x000000040600728c */ /* 0x000fe6000bf06270 */
[----:B------:R-:W-:Y:S01]  /*5a90*/  UMOV UR4, UR11 ;  /* 0x0000000b00047c82 */ /* 0x000fe20008000000 */
[----:B------:R-:W-:Y:S02]  /*5aa0*/  UISETP.GE.OR UP0, UPT, UR5, UR8, UP0 ;  /* 0x000000080500728c */ /* 0x000fe40008706670 */
[----:B------:R-:W-:Y:S02]  /*5ab0*/  USHF.R.U32.HI UR4, URZ, UR43, UR4 ;  /* 0x0000002bff047299 */ /* 0x000fe40008011604 */
[----:B------:R-:W-:Y:S02]  /*5ac0*/  UIMAD.WIDE.U32 UR8, UR5, UR42, URZ ;  /* 0x0000002a050872a5 */ /* 0x000fe4000f8e00ff */
[----:B------:R-:W-:Y:S02]  /*5ad0*/  USEL UR11, UR6, UR4, !UP2 ;  /* 0x00000004060b7287 */ /* 0x000fe4000d000000 */
[----:B------:R-:W-:Y:S02]  /*5ae0*/  UIADD3 UR8, UPT, UPT, -UR5, URZ, URZ ;  /* 0x000000ff05087290 */ /* 0x000fe4000fffe1ff */
[----:B------:R-:W-:Y:S01]  /*5af0*/  UIADD3 UR10, UPT, UPT, -UR11, URZ, URZ ;  /* 0x000000ff0b0a7290 */ /* 0x000fe2000fffe1ff */
[----:B------:R-:W-:Y:S01]  /*5b00*/  @!UP0 UMOV UR4, UR9 ;  /* 0x0000000900048c82 */ /* 0x000fe20008000000 */
[----:B------:R-:W-:Y:S02]  /*5b10*/  UIADD3 UR9, UPT, UPT, -UR6, URZ, URZ ;  /* 0x000000ff06097290 */ /* 0x000fe4000fffe1ff */
[----:B------:R-:W-:Y:S02]  /*5b20*/  @!UP0 USHF.R.U32.HI UR4, URZ, UR43, UR4 ;  /* 0x0000002bff048299 */ /* 0x000fe40008011604 */
[----:B------:R-:W-:Y:S02]  /*5b30*/  UIMAD UR10, UR40, UR10, UR6 ;  /* 0x0000000a280a72a4 */ /* 0x000fe4000f8e0206 */
[----:B------:R-:W-:Y:S04]  /*5b40*/  @!UP0 USEL UR4, UR5, UR4, !UP2 ;  /* 0x0000000405048287 */ /* 0x000fe8000d000000 */
[----:B------:R-:W-:Y:S02]  /*5b50*/  @!UP0 UIMAD UR10, UR7, UR10, UR4 ;  /* 0x0000000a070a82a4 */ /* 0x000fe4000f8e0204 */
[----:B------:R-:W-:Y:S02]  /*5b60*/  @!UP0 UIADD3 UR11, UPT, UPT, UR11, -UR4, URZ ;  /* 0x800000040b0b8290 */ /* 0x000fe4000fffe0ff */
[----:B------:R-:W-:Y:S02]  /*5b70*/  UIMAD UR7, UR41, UR8, UR38 ;  /* 0x00000008290772a4 */ /* 0x000fe4000f8e0226 */
[----:B------:R-:W-:Y:S02]  /*5b80*/  @!UP0 UIMAD UR6, UR11, UR40, UR5 ;  /* 0x000000280b0682a4 */ /* 0x000fe4000f8e0205 */
[----:B------:R-:W-:Y:S01]  /*5b90*/  UIMAD UR4, UR58, UR9, UR37 ;  /* 0x000000093a0472a4 */ /* 0x000fe2000f8e0225 */
[----:B------:R-:W-:Y:S02]  /*5ba0*/  @!UP0 UMOV UR5, UR10 ;  /* 0x0000000a00058c82 */ /* 0x000fe40008000000 */
[----:B------:R-:W-:Y:S02]  /*5bb0*/  UIMAD UR38, UR5, UR41, UR7 ;  /* 0x00000029052672a4 */ /* 0x000fe4000f8e0207 */
[----:B------:R-:W-:Y:S11]  /*5bc0*/  UIMAD UR37, UR6, UR58, UR4 ;  /* 0x0000003a062572a4 */ /* 0x000ff6000f8e0204 */
[----:B------:R-:W-:Y:S01]  /*5bd0*/  @!UPT UIADD3 URZ, UPT, UPT, URZ, URZ, URZ ;  /* 0x000000fffffff290 */ /* 0x000fe2000fffe0ff */
.L_x_97:
[----:B------:R-:W-:Y:S01]  /*5be0*/  UISETP.NE.AND UP0, UPT, UR39, 0x1, UPT ;  /* 0x000000012700788c */ /* 0x000fe2000bf05270 */
[----:B------:R-:W-:Y:S01]  /*5bf0*/  R2UR UR11, R68 ;  /* 0x00000000440b72ca */ /* 0x000fe200000e0000 */
[----:B------:R-:W-:Y:S01]  /*5c00*/  USHF.L.U32 UR50, UR26, 0x6, URZ ;  /* 0x000000061a327899 */ /* 0x000fe200080006ff */
[----:B------:R-:W-:Y:S01]  /*5c10*/  IADD3 R59, PT, PT, R59, 0x1, RZ ;  /* 0x000000013b3b7810 */ /* 0x000fe20007ffe0ff */
[----:B------:R-:W-:Y:S07]  /*5c20*/  USHF.L.U32 UR49, UR30, 0x6, URZ ;  /* 0x000000061e317899 */ /* 0x000fee00080006ff */
[----:B------:R-:W1:Y:S01]  /*5c30*/  @!UP0 LDCU.128 UR12, c[0x0][0xb10] ;  /* 0x00016200ff0c87ac */ /* 0x000e620008000c00 */
[----:B------:R-:W2:Y:S01]  /*5c40*/  @!UP0 LDCU UR5, c[0x0][0xb0c] ;  /* 0x00016180ff0587ac */ /* 0x000ea20008000800 */
[----:B------:R-:W3:Y:S01]  /*5c50*/  @!UP0 LDCU UR10, c[0x0][0xb20] ;  /* 0x00016400ff0a87ac */ /* 0x000ee20008000800 */
[----:B-1----:R-:W-:Y:S02]  /*5c60*/  UIMAD.WIDE.U32 UR8, UR38, UR12, URZ ;  /* 0x0000000c260872a5 */ /* 0x002fe4000f8e00ff */
[----:B------:R-:W-:Y:S02]  /*5c70*/  UIMAD.WIDE.U32 UR6, UR37, UR15, URZ ;  /* 0x0000000f250672a5 */ /* 0x000fe4000f8e00ff */
[----:B------:R-:W-:Y:S03]  /*5c80*/  @!UP0 UISETP.NE.AND UP1, UPT, UR14, 0x1, UPT ;  /* 0x000000010e00888c */ /* 0x000fe6000bf25270 */
[----:B------:R-:W-:Y:S01]  /*5c90*/  @!UP0 UMOV UR4, UR9 ;  /* 0x0000000900048c82 */ /* 0x000fe20008000000 */
[----:B--2---:R-:W-:Y:S02]  /*5ca0*/  @!UP0 UISETP.NE.AND UP2, UPT, UR5, 0x1, UPT ;  /* 0x000000010500888c */ /* 0x004fe4000bf45270 */
[----:B------:R-:W-:Y:S01]  /*5cb0*/  @!UP0 USHF.R.U32.HI UR4, URZ, UR13, UR4 ;  /* 0x0000000dff048299 */ /* 0x000fe20008011604 */
[----:B------:R-:W-:Y:S02]  /*5cc0*/  @!UP0 UMOV UR6, UR7 ;  /* 0x0000000700068c82 */ /* 0x000fe40008000000 */
[----:B---3--:R-:W-:Y:S02]  /*5cd0*/  @!UP0 USHF.R.U32.HI UR6, URZ, UR10, UR6 ;  /* 0x0000000aff068299 */ /* 0x008fe40008011606 */
[----:B------:R-:W-:Y:S02]  /*5ce0*/  @!UP0 USEL UR7, UR38, UR4, !UP2 ;  /* 0x0000000426078287 */ /* 0x000fe4000d000000 */
[----:B------:R-:W-:Y:S04]  /*5cf0*/  @!UP0 USEL UR6, UR37, UR6, !UP1 ;  /* 0x0000000625068287 */ /* 0x000fe8000c800000 */
[----:B------:R-:W-:Y:S02]  /*5d00*/  @!UP0 UIADD3 UR4, UPT, UPT, -UR7, UR6, URZ ;  /* 0x0000000607048290 */ /* 0x000fe4000fffe1ff */
[----:B------:R-:W-:Y:S02]  /*5d10*/  @!UP0 UIADD3 UR6, UPT, UPT, UR7, -UR6, URZ ;  /* 0x8000000607068290 */ /* 0x000fe4000fffe0ff */
[----:B------:R-:W-:Y:S02]  /*5d20*/  @!UP0 UIMAD UR38, UR4, UR5, UR38 ;  /* 0x00000005042682a4 */ /* 0x000fe4000f8e0226 */
[----:B------:R-:W-:Y:S02]  /*5d30*/  @!UP0 UIMAD UR37, UR6, UR14, UR37 ;  /* 0x0000000e062582a4 */ /* 0x000fe4000f8e0225 */
[----:B------:R-:W-:Y:S09]  /*5d40*/  ULOP3.LUT UP0, URZ, UR11, 0x3f0, URZ, 0xc0, !UPT ;  /* 0x000003f00bff7892 */ /* 0x000ff2000f80c0ff */
[----:B------:R-:W-:Y:S05]  /*5d50*/  BRA.U !UP0, `(.L_x_98) ;  /* 0x00000001087c7547 */ /* 0x000fea000b800000 */
[----:B------:R-:W1:Y:S01]  /*5d60*/  LDCU.64 UR8, c[0x4][0x80] ;  /* 0x01001000ff0877ac */ /* 0x000e620008000a00 */
[----:B------:R-:W-:Y:S01]  /*5d70*/  MOV R2, 0x0 ;  /* 0x0000000000027802 */ /* 0x000fe20000000f00 */
[----:B------:R-:W-:Y:S02]  /*5d80*/  HFMA2 R12, -RZ, RZ, 0, 5.9604644775390625e-08 ;  /* 0x00000001ff0c7431 */ /* 0x000fe400000001ff */
[----:B------:R-:W-:Y:S01]  /*5d90*/  IMAD.MOV.U32 R8, RZ, RZ, 0x70 ;  /* 0x00000070ff087424 */ /* 0x000fe200078e00ff */
[----:B------:R2:W3:Y:S01]  /*5da0*/  LDC.64 R14, c[0x4][R2] ;  /* 0x01000000020e7b82 */ /* 0x0004e20000000a00 */
[----:B------:R-:W4:Y:S01]  /*5db0*/  LDCU.64 UR6, c[0x4][0x88] ;  /* 0x01001100ff0677ac */ /* 0x000f220008000a00 */
[----:B------:R-:W-:Y:S01]  /*5dc0*/  IMAD.MOV.U32 R13, RZ, RZ, RZ ;  /* 0x000000ffff0d7224 */ /* 0x000fe200078e00ff */
[----:B------:R-:W2:Y:S01]  /*5dd0*/  LDCU.64 UR4, c[0x4][0x8] ;  /* 0x01000100ff0477ac */ /* 0x000ea20008000a00 */
[----:B-1----:R-:W-:Y:S01]  /*5de0*/  MOV R5, UR9 ;  /* 0x0000000900057c02 */ /* 0x002fe20008000f00 */
[----:B------:R-:W-:Y:S01]  /*5df0*/  IMAD.U32 R4, RZ, RZ, UR8 ;  /* 0x00000008ff047e24 */ /* 0x000fe2000f8e00ff */
[----:B----4-:R-:W-:Y:S01]  /*5e00*/  MOV R7, UR7 ;  /* 0x0000000700077c02 */ /* 0x010fe20008000f00 */
[----:B------:R-:W-:Y:S01]  /*5e10*/  IMAD.U32 R6, RZ, RZ, UR6 ;  /* 0x00000006ff067e24 */ /* 0x000fe2000f8e00ff */
[----:B--2---:R-:W-:Y:S01]  /*5e20*/  MOV R11, UR5 ;  /* 0x00000005000b7c02 */ /* 0x004fe20008000f00 */
[----:B------:R-:W-:Y:S02]  /*5e30*/  IMAD.U32 R10, RZ, RZ, UR4 ;  /* 0x00000004ff0a7e24 */ /* 0x000fe4000f8e00ff */
[----:B------:R-:W-:Y:S07]  /*5e40*/  LEPC R20, `(.L_x_99) ;  /* 0x000000001014794e */ /* 0x000fee0000000000 */
[----:B---3-5:R-:W-:Y:S05]  /*5e50*/  CALL.ABS.NOINC R14 ;  /* 0x000000000e007343 */ /* 0x028fea0003c00000 */
.L_x_99:
[----:B------:R-:W1:Y:S01]  /*5e60*/  LDCU.64 UR8, c[0x4][0x80] ;  /* 0x01001000ff0877ac */ /* 0x000e620008000a00 */
[----:B------:R-:W2:Y:S01]  /*5e70*/  LDC.64 R2, c[0x4][R2] ;  /* 0x0100000002027b82 */ /* 0x000ea20000000a00 */
[----:B------:R-:W-:Y:S02]  /*5e80*/  HFMA2 R12, -RZ, RZ, 0, 5.9604644775390625e-08 ;  /* 0x00000001ff0c7431 */ /* 0x000fe400000001ff */
[----:B------:R-:W-:Y:S02]  /*5e90*/  IMAD.MOV.U32 R8, RZ, RZ, 0x70 ;  /* 0x00000070ff087424 */ /* 0x000fe400078e00ff */
[----:B------:R-:W-:Y:S01]  /*5ea0*/  IMAD.MOV.U32 R13, RZ, RZ, RZ ;  /* 0x000000ffff0d7224 */ /* 0x000fe200078e00ff */
[----:B------:R-:W3:Y:S01]  /*5eb0*/  LDCU.64 UR6, c[0x4][0x88] ;  /* 0x01001100ff0677ac */ /* 0x000ee20008000a00 */
[----:B------:R-:W4:Y:S01]  /*5ec0*/  LDCU.64 UR4, c[0x4][0x8] ;  /* 0x01000100ff0477ac */ /* 0x000f220008000a00 */
[----:B-1----:R-:W-:Y:S02]  /*5ed0*/  MOV R4, UR8 ;  /* 0x0000000800047c02 */ /* 0x002fe40008000f00 */
[----:B------:R-:W-:Y:S02]  /*5ee0*/  MOV R5, UR9 ;  /* 0x0000000900057c02 */ /* 0x000fe40008000f00 */
[----:B---3--:R-:W-:Y:S01]  /*5ef0*/  MOV R7, UR7 ;  /* 0x0000000700077c02 */ /* 0x008fe20008000f00 */
[----:B------:R-:W-:Y:S01]  /*5f00*/  IMAD.U32 R6, RZ, RZ, UR6 ;  /* 0x00000006ff067e24 */ /* 0x000fe2000f8e00ff */
[----:B----4-:R-:W-:Y:S01]  /*5f10*/  MOV R11, UR5 ;  /* 0x00000005000b7c02 */ /* 0x010fe20008000f00 */
[----:B------:R-:W-:Y:S02]  /*5f20*/  IMAD.U32 R10, RZ, RZ, UR4 ;  /* 0x00000004ff0a7e24 */ /* 0x000fe4000f8e00ff */
[----:B------:R-:W-:Y:S07]  /*5f30*/  LEPC R20, `(.L_x_98) ;  /* 0x000000001014794e */ /* 0x000fee0000000000 */
[----:B--2---:R-:W-:Y:S05]  /*5f40*/  CALL.ABS.NOINC R2 ;  /* 0x0000000002007343 */ /* 0x004fea0003c00000 */
.L_x_98:
[----:B------:R-:W-:Y:S02]  /*5f50*/  R2UR UR6, R57 ;  /* 0x00000000390672ca */ /* 0x000fe400000e0000 */
[----:B------:R-:W-:Y:S02]  /*5f60*/  R2UR UR5, R66 ;  /* 0x00000000420572ca */ /* 0x000fe400000e0000 */
[----:B------:R-:W-:Y:S02]  /*5f70*/  R2UR UR4, R65 ;  /* 0x00000000410472ca */ /* 0x000fe400000e0000 */
[----:B------:R-:W-:Y:S02]  /*5f80*/  ISETP.NE.U32.AND P4, PT, R50, RZ, PT ;  /* 0x000000ff3200720c */ /* 0x000fe40003f85070 */
[----:B------:R-:W-:Y:S02]  /*5f90*/  ISETP.NE.U32.AND P2, PT, RZ, UR60, PT ;  /* 0x0000003cff007c0c */ /* 0x000fe4000bf45070 */
[----:B------:R-:W-:Y:S02]  /*5fa0*/  ISETP.NE.AND.EX P4, PT, R51, RZ, PT, P4 ;  /* 0x000000ff3300720c */ /* 0x000fe40003f85340 */
[----:B------:R-:W-:Y:S01]  /*5fb0*/  ISETP.NE.AND.EX P2, PT, RZ, UR61, PT, P2 ;  /* 0x0000003dff007c0c */ /* 0x000fe2000bf45320 */
[----:B------:R-:W-:Y:S02]  /*5fc0*/  UISETP.NE.AND UP2, UPT, UR6, URZ, UPT ;  /* 0x000000ff0600728c */ /* 0x000fe4000bf45270 */
[----:B------:R-:W-:Y:S04]  /*5fd0*/  UISETP.NE.U32.AND UP0, UPT, UR5, URZ, UPT ;  /* 0x000000ff0500728c */ /* 0x000fe8000bf05070 */
[----:B------:R-:W-:Y:S01]  /*5fe0*/  UISETP.NE.AND.EX UP1, UPT, UR4, URZ, UPT, UP0 ;  /* 0x000000ff0400728c */ /* 0x000fe2000bf25300 */
[----:B------:R-:W-:Y:S01]  /*5ff0*/  PLOP3.LUT P1, PT, PT, PT, UP2, 0x80, 0x8 ;  /* 0x000000000008781c */ /* 0x000fe20003f2f028 */
[----:B------:R-:W-:Y:S03]  /*6000*/  UPLOP3.LUT UP0, UPT, UPT, UPT, UPT, 0x40, 0x4 ;  /* 0x000000000004789c */ /* 0x000fe60003f0e870 */
[----:B------:R-:W-:Y:S06]  /*6010*/  @UP2 UPLOP3.LUT UP0, UPT, UPT, UPT, UP1, 0x80, 0x8 ;  /* 0x000000000008289c */ /* 0x000fec0003f0f010 */
[----:B------:R-:W-:Y:S01]  /*6020*/  PLOP3.LUT P0, PT, PT, PT, UP0, 0x80, 0x8 ;  /* 0x000000000008781c */ /* 0x000fe20003f0f008 */
[----:B------:R-:W-:Y:S01]  /*6030*/  @!UPT UIADD3 URZ, UPT, UPT, URZ, URZ, URZ ;  /* 0x000000fffffff290 */ /* 0x000fe2000fffe0ff */
[----:B------:R-:W-:Y:S11]  /*6040*/  BRA.U !UP1, `(.L_x_100) ;  /* 0x0000000109407547 */ /* 0x000ff6000b800000 */
[----:B------:R-:W-:Y:S01]  /*6050*/  UISETP.NE.U32.AND UP0, UPT, UR60, URZ, UPT ;  /* 0x000000ff3c00728c */ /* 0x000fe2000bf05070 */
[----:B------:R-:W-:Y:S01]  /*6060*/  R2UR UR6, R66 ;  /* 0x00000000420672ca */ /* 0x000fe200000e0000 */
[----:B------:R-:W1:Y:S01]  /*6070*/  LDCU.64 UR8, c[0x0][0x358] ;  /* 0x00006b00ff0877ac */ /* 0x000e620008000a00 */
[----:B------:R-:W-:Y:S02]  /*6080*/  HFMA2 R53, -RZ, RZ, 0, 5.9604644775390625e-08 ;  /* 0x00000001ff357431 */ /* 0x000fe400000001ff */
[----:B------:R-:W-:Y:S01]  /*6090*/  IMAD.MOV.U32 R0, RZ, RZ, 0x1 ;  /* 0x00000001ff007424 */ /* 0x000fe200078e00ff */
[----:B------:R-:W-:Y:S06]  /*60a0*/  UISETP.NE.AND.EX UP0, UPT, UR61, URZ, UPT, UP0 ;  /* 0x000000ff3d00728c */ /* 0x000fec000bf05300 */
[----:B------:R-:W-:Y:S05]  /*60b0*/  PLOP3.LUT P3, PT, PT, PT, UP0, 0x80, 0x8 ;  /* 0x000000000008781c */ /* 0x000fea0003f6f008 */
[----:B------:R-:W2:Y:S01]  /*60c0*/  @UP0 LDCU.64 UR4, c[0x0][0x888] ;  /* 0x00011100ff0407ac */ /* 0x000ea20008000a00 */
[----:B------:R-:W-:Y:S07]  /*60d0*/  @UP0 UIMAD UR6, UR36, UR6, URZ ;  /* 0x00000006240602a4 */ /* 0x000fee000f8e02ff */
[----:B------:R-:W-:Y:S01]  /*60e0*/  @!P3 PRMT R53, R0, 0x7610, R53 ;  /* 0x000076100035b816 */ /* 0x000fe20000000035 */
[----:B--2---:R-:W-:Y:S06]  /*60f0*/  @UP0 UIMAD.WIDE UR4, UR6, 0x4, UR4 ;  /* 0x00000004060408a5 */ /* 0x004fec000f8e0204 */
[----:B-----5:R-:W-:Y:S02]  /*6100*/  IMAD.U32 R26, RZ, RZ, UR4 ;  /* 0x00000004ff1a7e24 */ /* 0x020fe4000f8e00ff */
[----:B------:R-:W-:Y:S03]  /*6110*/  IMAD.U32 R27, RZ, RZ, UR5 ;  /* 0x00000005ff1b7e24 */ /* 0x000fe6000f8e00ff */
[----:B------:R-:W2:Y:S02]  /*6120*/  @!UP0 LDCU UR4, c[0x0][0x880] ;  /* 0x00011000ff0487ac */ /* 0x000ea40008000800 */
[----:B-1----:R1:W5:Y:S02]  /*6130*/  @P3 LDG.E R26, desc[UR8][R26.64] ;  /* 0x000000081a1a3981 */ /* 0x002364000c1e1900 */
[----:B-12---:R-:W-:Y:S02]  /*6140*/  @!P3 MOV R26, UR4 ;  /* 0x00000004001abc02 */ /* 0x006fe40008000f00 */
.L_x_100:
[----:B------:R-:W-:Y:S05]  /*6150*/  @!P4 BRA `(.L_x_101) ;  /* 0x000000000024c947 */ /* 0x000fea0003800000 */
[----:B------:R-:W-:Y:S01]  /*6160*/  ISETP.NE.U32.AND P3, PT, R48, RZ, PT ;  /* 0x000000ff3000720c */ /* 0x000fe20003f65070 */
[----:B------:R-:W1:Y:S03]  /*6170*/  LDCU.64 UR4, c[0x0][0x358] ;  /* 0x00006b00ff0477ac */ /* 0x000e660008000a00 */
[----:B------:R-:W-:Y:S11]  /*6180*/  ISETP.NE.AND.EX P3, PT, R49, RZ, PT, P3 ;  /* 0x000000ff3100720c */ /* 0x000ff60003f65330 */
[----:B------:R-:W-:Y:S02]  /*6190*/  @!UPT UIADD3 URZ, UPT, UPT, URZ, URZ, URZ ;  /* 0x000000fffffff290 */ /* 0x000fe4000fffe0ff */
[----:B------:R-:W2:Y:S01]  /*61a0*/  @P3 LDC.64 R2, c[0x0][0x8a8] ;  /* 0x00022a00ff023b82 */ /* 0x000ea20000000a00 */
[----:B------:R-:W-:Y:S04]  /*61b0*/  @P3 IMAD R0, R50, UR36, RZ ;  /* 0x0000002432003c24 */ /* 0x000fe8000f8e02ff */
[----:B--2---:R-:W-:Y:S05]  /*61c0*/  @P3 IMAD.WIDE R2, R0, 0x4, R2 ;  /* 0x0000000400023825 */ /* 0x004fea00078e0202 */
[----:B-1---5:R1:W5:Y:S02]  /*61d0*/  @P3 LDG.E R24, desc[UR4][R2.64] ;  /* 0x0000000402183981 */ /* 0x022364000c1e1900 */
[----:B-1----:R-:W2:Y:S02]  /*61e0*/  @!P3 LDC R24, c[0x0][0x8a0] ;  /* 0x00022800ff18bb82 */ /* 0x002ea40000000800 */
.L_x_101:
[----:B-----5:R-:W-:Y:S01]  /*61f0*/  FSETP.NEU.AND P3, PT, R26, RZ, PT ;  /* 0x000000ff1a00720b */ /* 0x020fe20003f6d000 */
[----:B------:R-:W-:Y:S01]  /*6200*/  IMAD.U32 R2, RZ, RZ, UR46 ;  /* 0x0000002eff027e24 */ /* 0x000fe2000f8e00ff */
[----:B------:R-:W-:Y:S01]  /*6210*/  SEL R5, RZ, 0xffffffff, P2 ;  /* 0xffffffffff057807 */ /* 0x000fe20001000000 */
[----:B------:R-:W-:Y:S01]  /*6220*/  ULOP3.LUT UR4, UR55, 0x1, URZ, 0x3c, !UPT ;  /* 0x0000000137047892 */ /* 0x000fe2000f8e3cff */
[----:B------:R-:W-:Y:S01]  /*6230*/  @P1 LOP3.LUT P2, RZ, R53, 0xff, RZ, 0xc0, !PT ;  /* 0x000000ff35ff1812 */ /* 0x000fe2000784c0ff */
[----:B------:R-:W-:Y:S01]  /*6240*/  BSSY B1, `(.L_x_102) ;  /* 0x000004b000017945 */ /* 0x000fe20003800000 */
[----:B------:R-:W-:Y:S01]  /*6250*/  @P1 SEL R0, RZ, 0xffffffff, P3 ;  /* 0xffffffffff001807 */ /* 0x000fe20001800000 */
[----:B------:R-:W-:Y:S01]  /*6260*/  IMAD.MOV.U32 R76, RZ, RZ, 0x1 ;  /* 0x00000001ff4c7424 */ /* 0x000fe200078e00ff */
[----:B------:R-:W-:Y:S01]  /*6270*/  LEA R2, R2, UR44, 0x3 ;  /* 0x0000002c02027c11 */ /* 0x000fe2000f8e18ff */
[----:B------:R-:W-:Y:S01]  /*6280*/  IMAD.U32 R74, RZ, RZ, UR4 ;  /* 0x00000004ff4a7e24 */ /* 0x000fe2000f8e00ff */
[----:B------:R-:W-:Y:S01]  /*6290*/  @P0 SEL R0, R5, R0, !P2 ;  /* 0x0000000005000207 */ /* 0x000fe20005000000 */
[----:B------:R-:W-:Y:S01]  /*62a0*/  IMAD.U32 R75, RZ, RZ, UR46 ;  /* 0x0000002eff4b7e24 */ /* 0x000fe2000f8e00ff */
[----:B------:R-:W-:Y:S02]  /*62b0*/  LEA R71, R22, UR44, 0x3 ;  /* 0x0000002c16477c11 */ /* 0x000fe4000f8e18ff */
[----:B------:R-:W-:Y:S02]  /*62c0*/  CS2R R38, SRZ ;  /* 0x0000000000267805 */ /* 0x000fe4000001ff00 */
[----:B------:R-:W-:Y:S02]  /*62d0*/  @P1 LOP3.LUT R0, R0, 0x1, RZ, 0xc0, !PT ;  /* 0x0000000100001812 */ /* 0x000fe400078ec0ff */
[----:B------:R-:W-:Y:S02]  /*62e0*/  CS2R R36, SRZ ;  /* 0x0000000000247805 */ /* 0x000fe4000001ff00 */
[----:B------:R-:W-:Y:S02]  /*62f0*/  SHF.L.U32 R3, R61, 0x1f, RZ ;  /* 0x0000001f3d037819 */ /* 0x000fe400000006ff */
[----:B------:R-:W-:Y:S02]  /*6300*/  CS2R R34, SRZ ;  /* 0x0000000000227805 */ /* 0x000fe4000001ff00 */
[----:B------:R-:W-:Y:S02]  /*6310*/  ISETP.NE.U32.OR P5, PT, R0, 0x1, !P1 ;  /* 0x000000010000780c */ /* 0x000fe40004fa5470 */
[----:B------:R-:W-:Y:S02]  /*6320*/  CS2R R32, SRZ ;  /* 0x0000000000207805 */ /* 0x000fe4000001ff00 */
[----:B------:R-:W-:Y:S02]  /*6330*/  PLOP3.LUT P2, PT, PT, PT, UP1, 0x80, 0x8 ;  /* 0x000000000008781c */ /* 0x000fe40003f4f018 */
[----:B------:R-:W-:Y:S02]  /*6340*/  CS2R R42, SRZ ;  /* 0x00000000002a7805 */ /* 0x000fe4000001ff00 */
[----:B------:R-:W-:Y:S02]  /*6350*/  LEA.HI R25, R22, R22, RZ, 0x1 ;  /* 0x0000001616197211 */ /* 0x000fe400078f08ff */
[----:B------:R-:W-:Y:S02]  /*6360*/  CS2R R40, SRZ ;  /* 0x0000000000287805 */ /* 0x000fe4000001ff00 */
[----:B------:R-:W-:Y:S02]  /*6370*/  LOP3.LUT P4, R58, R53, 0xff, RZ, 0xc0, !PT ;  /* 0x000000ff353a7812 */ /* 0x000fe4000788c0ff */
[----:B------:R-:W-:Y:S02]  /*6380*/  CS2R R46, SRZ ;  /* 0x00000000002e7805 */ /* 0x000fe4000001ff00 */
[----:B------:R-:W-:Y:S02]  /*6390*/  SEL R4, RZ, 0xffffffff, P3 ;  /* 0xffffffffff047807 */ /* 0x000fe40001800000 */
[----:B------:R-:W-:Y:S02]  /*63a0*/  CS2R R44, SRZ ;  /* 0x00000000002c7805 */ /* 0x000fe4000001ff00 */
[----:B------:R-:W-:Y:S02]  /*63b0*/  P2R R70, PR, RZ, 0x20 ;  /* 0x00000020ff467803 */ /* 0x000fe40000000000 */
[----:B------:R-:W-:Y:S02]  /*63c0*/  @P5 SHF.L.U32 R0, R74, 0x1f, RZ ;  /* 0x0000001f4a005819 */ /* 0x000fe400000006ff */
[----:B------:R-:W-:Y:S02]  /*63d0*/  @P2 SEL R4, R5, R4, !P4 ;  /* 0x0000000405042207 */ /* 0x000fe40006000000 */
[----:B------:R1:W3:Y:S02]  /*63e0*/  @P5 SYNCS.PHASECHK.TRANS64.TRYWAIT P1, [R2+URZ+0xc0], R0 ;  /* 0x0000c000020055a7 */ /* 0x0002e400080211ff */
[----:B------:R-:W-:Y:S04]  /*63f0*/  LOP3.LUT R4, R4, 0x1, RZ, 0xc0, !PT ;  /* 0x0000000104047812 */ /* 0x000fe800078ec0ff */
[----:B------:R-:W-:Y:S04]  /*6400*/  ISETP.NE.U32.AND P2, PT, R4, 0x1, PT ;  /* 0x000000010400780c */ /* 0x000fe80003f45070 */
[----:B------:R-:W-:Y:S01]  /*6410*/  P2R R77, PR, RZ, 0x4 ;  /* 0x00000004ff4d7803 */ /* 0x000fe20000000000 */
[----:B------:R4:W2:Y:S01]  /*6420*/  SYNCS.PHASECHK.TRANS64.TRYWAIT P0, [R71+URZ+0x120], R3 ;  /* 0x00012003470075a7 */ /* 0x0008a200080011ff */
[C---:B-1----:R-:W-:Y:S01]  /*6430*/  IMAD.SHL.U32 R0, R25.reuse, 0x20, RZ ;  /* 0x0000002019007824 */ /* 0x042fe200078e00ff */
[----:B------:R-:W-:Y:S04]  /*6440*/  LOP3.LUT R25, R25, 0xffe, RZ, 0xc0, !PT ;  /* 0x00000ffe19197812 */ /* 0x000fe800078ec0ff */
[----:B------:R-:W-:Y:S01]  /*6450*/  LOP3.LUT R0, R0, 0xffffffc0, RZ, 0xc0, !PT ;  /* 0xffffffc000007812 */ /* 0x000fe200078ec0ff */
[----:B------:R-:W-:Y:S04]  /*6460*/  IMAD.IADD R25, R22, 0x1, -R25 ;  /* 0x0000000116197824 */ /* 0x000fe800078e0a19 */
[----:B------:R-:W-:Y:S04]  /*6470*/  IMAD.IADD R0, R23, 0x1, R0 ;  /* 0x0000000117007824 */ /* 0x000fe800078e0200 */
[----:B------:R-:W-:Y:S01]  /*6480*/  IMAD R25, R25, 0x100000, R0 ;  /* 0x0010000019197824 */ /* 0x000fe200078e0200 */
[----:B---3--:R-:W-:Y:S01]  /*6490*/  @P5 SEL R76, RZ, 0x1, !P1 ;  /* 0x00000001ff4c5807 */ /* 0x008fe20004800000 */
[----:B----4-:R-:W-:Y:S06]  /*64a0*/  @!P5 BRA `(.L_x_103) ;  /* 0x000000000090d947 */ /* 0x010fec0003800000 */
[----:B------:R-:W-:Y:S01]  /*64b0*/  HFMA2 R43, -RZ, RZ, 0, 0 ;  /* 0x00000000ff2b7431 */ /* 0x000fe200000001ff */
[----:B------:R-:W-:Y:S01]  /*64c0*/  ISETP.NE.AND P1, PT, R76, RZ, PT ;  /* 0x000000ff4c00720c */ /* 0x000fe20003f25270 */
[----:B------:R-:W-:Y:S01]  /*64d0*/  IMAD.U32 R5, RZ, RZ, UR46 ;  /* 0x0000002eff057e24 */ /* 0x000fe2000f8e00ff */
[----:B------:R-:W-:Y:S11]  /*64e0*/  BSSY B0, `(.L_x_104) ;  /* 0x0000005000007945 */ /* 0x000ff60003800000 */
[----:B------:R-:W-:Y:S05]  /*64f0*/  @P1 BRA `(.L_x_105) ;  /* 0x00000000000c1947 */ /* 0x000fea0003800000 */
[----:B------:R-:W-:Y:S04]  /*6500*/  SHF.L.U32 R0, R74, 0x1f, RZ ;  /* 0x0000001f4a007819 */ /* 0x000fe800000006ff */
[----:B------:R-:W1:Y:S02]  /*6510*/  SYNCS.PHASECHK.TRANS64.TRYWAIT P1, [R2+URZ+0xc0], R0 ;  /* 0x0000c000020075a7 */ /* 0x000e6400080211ff */
[----:B-1----:R-:W-:Y:S05]  /*6520*/  @!P1 BRA `(.L_x_106) ;  /* 0x0000002400109947 */ /* 0x002fea0003800000 */
.L_x_105:
[----:B------:R-:W-:Y:S05]  /*6530*/  BSYNC B0 ;  /* 0x0000000000007941 */ /* 0x000fea0003800000 */
.L_x_104:
[----:B------:R-:W-:Y:S01]  /*6540*/  ISETP.NE.AND P1, PT, R77, RZ, PT ;  /* 0x000000ff4d00720c */ /* 0x000fe20003f25270 */
[----:B------:R-:W-:Y:S01]  /*6550*/  IMAD.MOV.U32 R42, RZ, RZ, RZ ;  /* 0x000000ffff2a7224 */ /* 0x000fe200078e00ff */
[----:B------:R-:W-:Y:S02]  /*6560*/  CS2R R40, SRZ ;  /* 0x0000000000287805 */ /* 0x000fe4000001ff00 */
[----:B------:R-:W-:Y:S02]  /*6570*/  CS2R R46, SRZ ;  /* 0x00000000002e7805 */ /* 0x000fe4000001ff00 */
[----:B------:R-:W-:Y:S02]  /*6580*/  CS2R R44, SRZ ;  /* 0x00000000002c7805 */ /* 0x000fe4000001ff00 */
[----:B------:R-:W-:Y:S02]  /*6590*/  CS2R R34, SRZ ;  /* 0x0000000000227805 */ /* 0x000fe4000001ff00 */
[----:B------:R-:W-:Y:S02]  /*65a0*/  CS2R R32, SRZ ;  /* 0x0000000000207805 */ /* 0x000fe4000001ff00 */
[----:B------:R-:W-:Y:S02]  /*65b0*/  CS2R R38, SRZ ;  /* 0x0000000000267805 */ /* 0x000fe4000001ff00 */
[----:B------:R-:W-:Y:S01]  /*65c0*/  CS2R R36, SRZ ;  /* 0x0000000000247805 */ /* 0x000fe2000001ff00 */
[----:B------:R-:W-:Y:S01]  /*65d0*/  @P1 IMAD R5, R5, 0x800, R52 ;  /* 0x0000080005051824 */ /* 0x000fe200078e0234 */
[----:B------:R-:W-:Y:S05]  /*65e0*/  @P1 WARPSYNC.ALL ;  /* 0x0000000000001948 */ /* 0x000fea0003800000 */
[----:B------:R-:W-:Y:S01]  /*65f0*/  @P1 LEA R5, R5, UR44, 0x2 ;  /* 0x0000002c05051c11 */ /* 0x000fe2000f8e10ff */
[----:B------:R-:W-:Y:S04]  /*6600*/  UIADD3 UR4, UPT, UPT, UR46, 0x1, URZ ;  /* 0x000000012e047890 */ /* 0x000fe8000fffe0ff */
[----:B------:R3:W4:Y:S01]  /*6610*/  @P1 LDSM.16.M88.4 R44, [R5+0x400] ;  /* 0x00040000052c183b */ /* 0x0007220000000200 */
[----:B------:R-:W-:Y:S01]  /*6620*/  @P1 VIADD R4, R5, 0x400 ;  /* 0x0000040005041836 */ /* 0x000fe20000000000 */
[----:B------:R-:W-:Y:S01]  /*6630*/  UISETP.NE.AND UP0, UPT, UR4, 0x3, UPT ;  /* 0x000000030400788c */ /* 0x000fe2000bf05270 */
[C-C-:B-1----:R-:W-:Y:S02]  /*6640*/  @P1 IMAD R2, R63.reuse, 0x4, R5.reuse ;  /* 0x000000043f021824 */ /* 0x142fe400078e0205 */
[C---:B------:R-:W-:Y:S01]  /*6650*/  @P1 IMAD R4, R62.reuse, 0x4, R4 ;  /* 0x000000043e041824 */ /* 0x040fe200078e0204 */
[----:B------:R-:W-:Y:S01]  /*6660*/  USEL UR5, URZ, 0x1, UP0 ;  /* 0x00000001ff057887 */ /* 0x000fe20008000000 */
[----:B------:R-:W-:Y:S01]  /*6670*/  @P1 IMAD R0, R62, 0x4, R5 ;  /* 0x000000043e001824 */ /* 0x000fe200078e0205 */
[----:B------:R3:W1:Y:S01]  /*6680*/  @P1 LDSM.16.M88.4 R40, [R2+0x400] ;  /* 0x000400000228183b */ /* 0x0006620000000200 */
[----:B------:R-:W-:Y:S01]  /*6690*/  @P1 IMAD R4, R63, 0x4, R4 ;  /* 0x000000043f041824 */ /* 0x000fe200078e0204 */
[----:B------:R-:W-:Y:S02]  /*66a0*/  USEL UR4, UR4, URZ, UP0 ;  /* 0x000000ff04047287 */ /* 0x000fe40008000000 */
[----:B------:R3:W1:Y:S01]  /*66b0*/  @P1 LDSM.16.M88.4 R32, [R0+0x400] ;  /* 0x000400000020183b */ /* 0x0006620000000200 */
[----:B------:R-:W-:Y:S03]  /*66c0*/  LOP3.LUT R74, R74, UR5, RZ, 0x3c, !PT ;  /* 0x000000054a4a7c12 */ /* 0x000fe6000f8e3cff */
[----:B------:R3:W1:Y:S01]  /*66d0*/  @P1 LDSM.16.M88.4 R36, [R4] ;  /* 0x000000000424183b */ /* 0x0006620000000200 */
[----:B------:R-:W-:Y:S03]  /*66e0*/  IMAD.U32 R75, RZ, RZ, UR4 ;  /* 0x00000004ff4b7e24 */ /* 0x000fe6000f8e00ff */
.L_x_103:
[----:B------:R-:W-:Y:S05]  /*66f0*/  BSYNC B1 ;  /* 0x0000000000017941 */ /* 0x000fea0003800000 */
.L_x_102:
[----:B---3--:R-:W-:Y:S04]  /*6700*/  SHF.R.U32.HI R0, RZ, 0x15, R25 ;  /* 0x00000015ff007819 */ /* 0x008fe80000011619 */
[----:B------:R-:W-:Y:S01]  /*6710*/  LOP3.LUT P1, RZ, R0, 0x3, R54, 0x48, !PT ;  /* 0x0000000300ff7812 */ /* 0x000fe20007824836 */
[----:B------:R-:W-:Y:S01]  /*6720*/  @!UPT UIADD3 URZ, UPT, UPT, URZ, URZ, URZ ;  /* 0x000000fffffff290 */ /* 0x000fe2000fffe0ff */
[----:B--2---:R-:W-:Y:S11]  /*6730*/  @P0 BRA `(.L_x_107) ;  /* 0x0000000000080947 */ /* 0x004ff60003800000 */
[----:B------:R-:W2:Y:S02]  /*6740*/  SYNCS.PHASECHK.TRANS64.TRYWAIT P0, [R71+URZ+0x120], R3 ;  /* 0x00012003470075a7 */ /* 0x000ea400080011ff */
[----:B--2---:R-:W-:Y:S05]  /*6750*/  @!P0 BRA `(.L_x_108) ;  /* 0x0000002000988947 */ /* 0x004fea0003800000 */
.L_x_107:
[----:B------:R-:W-:Y:S05]  /*6760*/  @!P1 BRA `(.L_x_109) ;  /* 0x0000000000409947 */ /* 0x000fea0003800000 */
[----:B------:R-:W3:Y:S01]  /*6770*/  LDCU.64 UR8, c[0x4][0x70] ;  /* 0x01000e00ff0877ac */ /* 0x000ee20008000a00 */
[----:B--2---:R-:W-:Y:S01]  /*6780*/  MOV R3, 0x0 ;  /* 0x0000000000037802 */ /* 0x004fe20000000f00 */
[----:B------:R-:W-:Y:S02]  /*6790*/  HFMA2 R12, -RZ, RZ, 0, 5.9604644775390625e-08 ;  /* 0x00000001ff0c7431 */ /* 0x000fe400000001ff */
[----:B------:R-:W-:Y:S02]  /*67a0*/  IMAD.MOV.U32 R8, RZ, RZ, 0x192 ;  /* 0x00000192ff087424 */ /* 0x000fe400078e00ff */
[----:B------:R-:W-:Y:S01]  /*67b0*/  IMAD.MOV.U32 R13, RZ, RZ, RZ ;  /* 0x000000ffff0d7224 */ /* 0x000fe200078e00ff */
[----:B------:R-:W2:Y:S01]  /*67c0*/  LDCU.64 UR6, c[0x4][0x78] ;  /* 0x01000f00ff0677ac */ /* 0x000ea20008000a00 */
[----:B------:R-:W1:Y:S01]  /*67d0*/  LDC.64 R2, c[0x4][R3] ;  /* 0x0100000003027b82 */ /* 0x000e620000000a00 */
[----:B------:R-:W5:Y:S01]  /*67e0*/  LDCU.64 UR4, c[0x4][0x10] ;  /* 0x01000200ff0477ac */ /* 0x000f620008000a00 */
[----:B---3--:R-:W-:Y:S01]  /*67f0*/  MOV R5, UR9 ;  /* 0x0000000900057c02 */ /* 0x008fe20008000f00 */
[----:B------:R-:W-:Y:S01]  /*6800*/  IMAD.U32 R4, RZ, RZ, UR8 ;  /* 0x00000008ff047e24 */ /* 0x000fe2000f8e00ff */
[----:B--2---:R-:W-:Y:S01]  /*6810*/  MOV R7, UR7 ;  /* 0x0000000700077c02 */ /* 0x004fe20008000f00 */
[----:B------:R-:W-:Y:S01]  /*6820*/  IMAD.U32 R6, RZ, RZ, UR6 ;  /* 0x00000006ff067e24 */ /* 0x000fe2000f8e00ff */
[----:B-----5:R-:W-:Y:S01]  /*6830*/  MOV R11, UR5 ;  /* 0x00000005000b7c02 */ /* 0x020fe20008000f00 */
[----:B------:R-:W-:Y:S02]  /*6840*/  IMAD.U32 R10, RZ, RZ, UR4 ;  /* 0x00000004ff0a7e24 */ /* 0x000fe4000f8e00ff */
[----:B------:R-:W-:Y:S07]  /*6850*/  LEPC R20, `(.L_x_109) ;  /* 0x000000001014794e */ /* 0x000fee0000000000 */
[----:B-1--4-:R-:W-:Y:S05]  /*6860*/  CALL.ABS.NOINC R2 ;  /* 0x0000000002007343 */ /* 0x012fea0003c00000 */
.L_x_109:
[----:B----4-:R-:W-:Y:S01]  /*6870*/  LOP3.LUT R20, R44, 0xffffe000, RZ, 0xc0, !PT ;  /* 0xffffe0002c147812 */ /* 0x010fe200078ec0ff */
[----:B------:R-:W-:Y:S05]  /*6880*/  WARPSYNC.ALL ;  /* 0x0000000000007948 */ /* 0x000fea0003800000 */
[----:B------:R-:W-:Y:S01]  /*6890*/  R2UR UR4, R25 ;  /* 0x00000000190472ca */ /* 0x000fe200000e0000 */
[----:B------:R-:W-:Y:S01]  /*68a0*/  IMAD.SHL.U32 R73, R63, 0x4, RZ ;  /* 0x000000043f497824 */ /* 0x000fe200078e00ff */
[----:B------:R-:W-:Y:S01]  /*68b0*/  LOP3.LUT R21, R45, 0xffffe000, RZ, 0xc0, !PT ;  /* 0xffffe0002d157812 */ /* 0x000fe200078ec0ff */
[----:B------:R-:W-:Y:S01]  /*68c0*/  IMAD.SHL.U32 R72, R62, 0x4, RZ ;  /* 0x000000043e487824 */ /* 0x000fe200078e00ff */
[----:B------:R-:W-:Y:S01]  /*68d0*/  LOP3.LUT R27, R46, 0xffffe000, RZ, 0xc0, !PT ;  /* 0xffffe0002e1b7812 */ /* 0x000fe200078ec0ff */
[----:B------:R-:W-:Y:S01]  /*68e0*/  BSSY.RECONVERGENT B0, `(.L_x_110) ;  /* 0x000005a000007945 */ /* 0x000fe20003800200 */
[----:B------:R-:W-:Y:S07]  /*68f0*/  ISETP.NE.AND P0, PT, R64, RZ, PT ;  /* 0x000000ff4000720c */ /* 0x000fee0003f05270 */
[----:B------:R-:W3:Y:S02]  /*6900*/  LDTM.16dp128bit.x8 R4, tmem[UR4] ;  /* 0x00000004000479ee */ /* 0x000ee40008180000 */
[C---:B---3--:R-:W-:Y:S01]  /*6910*/  FMUL R0, R24.reuse, R4 ;  /* 0x0000000418007220 */ /* 0x048fe20000400000 */
[C---:B------:R-:W-:Y:S01]  /*6920*/  FMUL R2, R24.reuse, R5 ;  /* 0x0000000518027220 */ /* 0x040fe20000400000 */
[C---:B--2---:R-:W-:Y:S01]  /*6930*/  FMUL R3, R24.reuse, R6 ;  /* 0x0000000618037220 */ /* 0x044fe20000400000 */
[----:B------:R-:W-:Y:S01]  /*6940*/  FMUL R7, R24, R7 ;  /* 0x0000000718077220 */ /* 0x000fe20000400000 */
[C---:B------:R-:W-:Y:S01]  /*6950*/  FFMA R28, R26.reuse, R20, R0 ;  /* 0x000000141a1c7223 */ /* 0x040fe20000000000 */
[----:B------:R-:W-:Y:S01]  /*6960*/  LOP3.LUT R0, R47, 0xffffe000, RZ, 0xc0, !PT ;  /* 0xffffe0002f007812 */ /* 0x000fe200078ec0ff */
[----:B------:R-:W-:Y:S01]  /*6970*/  FFMA R29, R26, R21, R2 ;  /* 0x000000151a1d7223 */ /* 0x000fe20000000002 */
[----:B-1----:R-:W-:Y:S01]  /*6980*/  LOP3.LUT R2, R40, 0xffffe000, RZ, 0xc0, !PT ;  /* 0xffffe00028027812 */ /* 0x002fe200078ec0ff */
[C---:B------:R-:W-:Y:S01]  /*6990*/  FFMA R30, R26.reuse, R27, R3 ;  /* 0x0000001b1a1e7223 */ /* 0x040fe20000000003 */
[----:B------:R-:W-:Y:S01]  /*69a0*/  LOP3.LUT R3, R41, 0xffffe000, RZ, 0xc0, !PT ;  /* 0xffffe00029037812 */ /* 0x000fe200078ec0ff */
[----:B------:R-:W-:Y:S01]  /*69b0*/  FFMA R31, R26, R0, R7 ;  /* 0x000000001a1f7223 */ /* 0x000fe20000000007 */
[----:B------:R-:W-:Y:S01]  /*69c0*/  LOP3.LUT R0, R42, 0xffffe000, RZ, 0xc0, !PT ;  /* 0xffffe0002a007812 */ /* 0x000fe200078ec0ff */
[C---:B------:R-:W-:Y:S01]  /*69d0*/  FMUL R4, R24.reuse, R8 ;  /* 0x0000000818047220 */ /* 0x040fe20000400000 */
[----:B------:R-:W-:Y:S01]  /*69e0*/  LOP3.LUT R7, R43, 0xffffe000, RZ, 0xc0, !PT ;  /* 0xffffe0002b077812 */ /* 0x000fe200078ec0ff */
[C---:B------:R-:W-:Y:S01]  /*69f0*/  FMUL R5, R24.reuse, R9 ;  /* 0x0000000918057220 */ /* 0x040fe20000400000 */
[----:B------:R-:W-:Y:S01]  /*6a00*/  F2FP.TF32.F32.PACK_B R28, R28 ;  /* 0x0000001cff1c723e */ /* 0x000fe200024050ff */
[----:B------:R-:W-:Y:S01]  /*6a10*/  FMUL R6, R24, R10 ;  /* 0x0000000a18067220 */ /* 0x000fe20000400000 */
[----:B------:R-:W-:Y:S01]  /*6a20*/  F2FP.TF32.F32.PACK_B R29, R29 ;  /* 0x0000001dff1d723e */ /* 0x000fe200024050ff */
[----:B------:R-:W-:Y:S01]  /*6a30*/  FFMA R4, R26, R2, R4 ;  /* 0x000000021a047223 */ /* 0x000fe20000000004 */
[----:B------:R-:W-:Y:S01]  /*6a40*/  LOP3.LUT R2, R32, 0xffffe000, RZ, 0xc0, !PT ;  /* 0xffffe00020027812 */ /* 0x000fe200078ec0ff */
[----:B------:R-:W-:Y:S01]  /*6a50*/  FFMA R5, R26, R3, R5 ;  /* 0x000000031a057223 */ /* 0x000fe20000000005 */
[----:B------:R-:W-:Y:S01]  /*6a60*/  LOP3.LUT R3, R34, 0xffffe000, RZ, 0xc0, !PT ;  /* 0xffffe00022037812 */ /* 0x000fe200078ec0ff */
[----:B------:R-:W-:Y:S01]  /*6a70*/  FMUL R11, R24, R11 ;  /* 0x0000000b180b7220 */ /* 0x000fe20000400000 */
[----:B------:R-:W-:Y:S01]  /*6a80*/  F2FP.TF32.F32.PACK_B R30, R30 ;  /* 0x0000001eff1e723e */ /* 0x000fe200024050ff */
[----:B------:R-:W-:Y:S01]  /*6a90*/  FFMA R6, R26, R0, R6 ;  /* 0x000000001a067223 */ /* 0x000fe20000000006 */
[----:B------:R-:W-:Y:S01]  /*6aa0*/  LOP3.LUT R0, R33, 0xffffe000, RZ, 0xc0, !PT ;  /* 0xffffe00021007812 */ /* 0x000fe200078ec0ff */
[C---:B------:R-:W-:Y:S01]  /*6ab0*/  FMUL R8, R24.reuse, R12 ;  /* 0x0000000c18087220 */ /* 0x040fe20000400000 */
[----:B------:R-:W-:Y:S01]  /*6ac0*/  F2FP.TF32.F32.PACK_B R31, R31 ;  /* 0x0000001fff1f723e */ /* 0x000fe200024050ff */
[----:B------:R-:W-:Y:S01]  /*6ad0*/  FMUL R9, R24, R13 ;  /* 0x0000000d18097220 */ /* 0x000fe20000400000 */
[----:B------:R-:W-:Y:S01]  /*6ae0*/  F2FP.TF32.F32.PACK_B R4, R4 ;  /* 0x00000004ff04723e */ /* 0x000fe200024050ff */
[----:B------:R-:W-:Y:S01]  /*6af0*/  FFMA R7, R26, R7, R11 ;  /* 0x000000071a077223 */ /* 0x000fe2000000000b */
[----:B------:R-:W-:Y:S01]  /*6b00*/  F2FP.TF32.F32.PACK_B R5, R5 ;  /* 0x00000005ff05723e */ /* 0x000fe200024050ff */
[----:B------:R-:W-:Y:S01]  /*6b10*/  FMUL R10, R24, R14 ;  /* 0x0000000e180a7220 */ /* 0x000fe20000400000 */
[----:B------:R-:W-:Y:S01]  /*6b20*/  F2FP.TF32.F32.PACK_B R6, R6 ;  /* 0x00000006ff06723e */ /* 0x000fe200024050ff */
[----:B------:R-:W-:Y:S01]  /*6b30*/  FFMA R8, R26, R2, R8 ;  /* 0x000000021a087223 */ /* 0x000fe20000000008 */
[----:B------:R-:W-:Y:S01]  /*6b40*/  LOP3.LUT R2, R35, 0xffffe000, RZ, 0xc0, !PT ;  /* 0xffffe00023027812 */ /* 0x000fe200078ec0ff */
[----:B------:R-:W-:Y:S01]  /*6b50*/  FMUL R12, R24, R16 ;  /* 0x00000010180c7220 */ /* 0x000fe20000400000 */
[----:B------:R-:W-:Y:S01]  /*6b60*/  LOP3.LUT R16, R36, 0xffffe000, RZ, 0xc0, !PT ;  /* 0xffffe00024107812 */ /* 0x000fe200078ec0ff */
[----:B------:R-:W-:Y:S01]  /*6b70*/  FFMA R9, R26, R0, R9 ;  /* 0x000000001a097223 */ /* 0x000fe20000000009 */
[----:B------:R-:W-:Y:S01]  /*6b80*/  LOP3.LUT R0, R37, 0xffffe000, RZ, 0xc0, !PT ;  /* 0xffffe00025007812 */ /* 0x000fe200078ec0ff */
[----:B------:R-:W-:Y:S01]  /*6b90*/  FMUL R15, R24, R15 ;  /* 0x0000000f180f7220 */ /* 0x000fe20000400000 */
[----:B------:R-:W-:Y:S01]  /*6ba0*/  FFMA R10, R26, R3, R10 ;  /* 0x000000031a0a7223 */ /* 0x000fe2000000000a */
[----:B------:R-:W-:Y:S02]  /*6bb0*/  IMAD.U32 R3, RZ, RZ, UR46 ;  /* 0x0000002eff037e24 */ /* 0x000fe4000f8e00ff */
[----:B------:R-:W-:Y:S01]  /*6bc0*/  FMUL R13, R24, R17 ;  /* 0x00000011180d7220 */ /* 0x000fe20000400000 */
[C---:B------:R-:W-:Y:S01]  /*6bd0*/  FFMA R11, R26.reuse, R2, R15 ;  /* 0x000000021a0b7223 */ /* 0x040fe2000000000f */
[----:B------:R-:W-:Y:S01]  /*6be0*/  FFMA R12, R26, R16, R12 ;  /* 0x000000101a0c7223 */ /* 0x000fe2000000000c */
[----:B------:R-:W-:Y:S01]  /*6bf0*/  IMAD R16, R3, 0x800, R52 ;  /* 0x0000080003107824 */ /* 0x000fe200078e0234 */
[----:B------:R-:W-:Y:S01]  /*6c00*/  LOP3.LUT R2, R38, 0xffffe000, RZ, 0xc0, !PT ;  /* 0xffffe00026027812 */ /* 0x000fe200078ec0ff */
[C---:B------:R-:W-:Y:S01]  /*6c10*/  FMUL R14, R24.reuse, R18 ;  /* 0x00000012180e7220 */ /* 0x040fe20000400000 */
[----:B------:R-:W-:Y:S01]  /*6c20*/  LOP3.LUT R3, R39, 0xffffe000, RZ, 0xc0, !PT ;  /* 0xffffe00027037812 */ /* 0x000fe200078ec0ff */
[----:B------:R-:W-:Y:S01]  /*6c30*/  FMUL R19, R24, R19 ;  /* 0x0000001318137220 */ /* 0x000fe20000400000 */
[----:B------:R-:W-:Y:S01]  /*6c40*/  LEA R16, R16, UR44, 0x2 ;  /* 0x0000002c10107c11 */ /* 0x000fe2000f8e10ff */
[C---:B------:R-:W-:Y:S01]  /*6c50*/  FFMA R13, R26.reuse, R0, R13 ;  /* 0x000000001a0d7223 */ /* 0x040fe2000000000d */
[C---:B------:R-:W-:Y:S01]  /*6c60*/  FFMA R14, R26.reuse, R2, R14 ;  /* 0x000000021a0e7223 */ /* 0x040fe2000000000e */
[----:B------:R-:W-:Y:S01]  /*6c70*/  FFMA R15, R26, R3, R19 ;  /* 0x000000031a0f7223 */ /* 0x000fe20000000013 */
[C-C-:B------:R-:W-:Y:S01]  /*6c80*/  IADD3 R3, PT, PT, R73.reuse, 0x400, R16.reuse ;  /* 0x0000040049037810 */ /* 0x140fe20007ffe010 */
[----:B------:R1:W-:Y:S01]  /*6c90*/  STSM.16.M88.4 [R16+0x400], R28 ;  /* 0x0004001c10007844 */ /* 0x0003e20000000200 */
[----:B------:R-:W-:Y:S02]  /*6ca0*/  F2FP.TF32.F32.PACK_B R7, R7 ;  /* 0x00000007ff07723e */ /* 0x000fe400024050ff */
[----:B------:R-:W-:Y:S02]  /*6cb0*/  IADD3 R0, PT, PT, R72, 0x400, R16 ;  /* 0x0000040048007810 */ /* 0x000fe40007ffe010 */
[----:B------:R-:W-:Y:S03]  /*6cc0*/  F2FP.TF32.F32.PACK_B R8, R8 ;  /* 0x00000008ff08723e */ /* 0x000fe600024050ff */
[----:B------:R1:W-:Y:S01]  /*6cd0*/  STSM.16.M88.4 [R3], R4 ;  /* 0x0000000403007844 */ /* 0x0003e20000000200 */
[----:B------:R-:W-:Y:S01]  /*6ce0*/  F2FP.TF32.F32.PACK_B R9, R9 ;  /* 0x00000009ff09723e */ /* 0x000fe200024050ff */
[----:B------:R-:W-:Y:S01]  /*6cf0*/  IMAD.IADD R2, R73, 0x1, R0 ;  /* 0x0000000149027824 */ /* 0x000fe200078e0200 */
[----:B------:R-:W-:Y:S02]  /*6d00*/  F2FP.TF32.F32.PACK_B R10, R10 ;  /* 0x0000000aff0a723e */ /* 0x000fe400024050ff */
[----:B------:R-:W-:Y:S02]  /*6d10*/  F2FP.TF32.F32.PACK_B R11, R11 ;  /* 0x0000000bff0b723e */ /* 0x000fe400024050ff */
[----:B------:R-:W-:Y:S02]  /*6d20*/  F2FP.TF32.F32.PACK_B R12, R12 ;  /* 0x0000000cff0c723e */ /* 0x000fe400024050ff */
[----:B------:R-:W-:Y:S01]  /*6d30*/  F2FP.TF32.F32.PACK_B R13, R13 ;  /* 0x0000000dff0d723e */ /* 0x000fe200024050ff */
[----:B------:R1:W-:Y:S01]  /*6d40*/  STSM.16.M88.4 [R0], R8 ;  /* 0x0000000800007844 */ /* 0x0003e20000000200 */
[----:B------:R-:W-:Y:S02]  /*6d50*/  F2FP.TF32.F32.PACK_B R14, R14 ;  /* 0x0000000eff0e723e */ /* 0x000fe400024050ff */
[----:B------:R-:W-:Y:S05]  /*6d60*/  F2FP.TF32.F32.PACK_B R15, R15 ;  /* 0x0000000fff0f723e */ /* 0x000fea00024050ff */
[----:B------:R1:W-:Y:S01]  /*6d70*/  STSM.16.M88.4 [R2], R12 ;  /* 0x0000000c02007844 */ /* 0x0003e20000000200 */
[----:B------:R-:W-:Y:S01]  /*6d80*/  @!PT LDS RZ, [RZ] ;  /* 0x00000000fffff984 */ /* 0x000fe20000000800 */
[----:B------:R-:W-:Y:S01]  /*6d90*/  @!PT LDS RZ, [RZ] ;  /* 0x00000000fffff984 */ /* 0x000fe20000000800 */
[----:B------:R-:W-:Y:S01]  /*6da0*/  @!PT LDS RZ, [RZ] ;  /* 0x00000000fffff984 */ /* 0x000fe20000000800 */
[----:B------:R-:W-:Y:S01]  /*6db0*/  @!PT LDS RZ, [RZ] ;  /* 0x00000000fffff984 */ /* 0x000fe20000000800 */
[----:B------:R2:W-:Y:S07]  /*6dc0*/  MEMBAR.ALL.CTA ;  /* 0x0000000000007992 */ /* 0x0005ee0000008000 */
[----:B--2---:R-:W2:Y:S02]  /*6dd0*/  FENCE.VIEW.ASYNC.S ;  /* 0x00000000000073c6 */ /* 0x004ea40000000000 */
[----:B--2---:R-:W-:Y:S06]  /*6de0*/  BAR.SYNC.DEFER_BLOCKING 0x1, 0x80 ;  /* 0x0042000000007b1d */ /* 0x004fec0000010000 */
[----:B------:R-:W-:Y:S05]  /*6df0*/  @P0 BRA `(.L_x_111) ;  /* 0x0000000000200947 */ /* 0x000fea0003800000 */
[----:B------:R-:W2:Y:S01]  /*6e00*/  LDCU.64 UR6, c[0x0][0x348] ;  /* 0x00006900ff0677ac */ /* 0x000ea20008000a00 */
[----:B------:R-:W-:Y:S01]  /*6e10*/  ULEA UR5, UR46, UR44, 0xd ;  /* 0x0000002c2e057291 */ /* 0x000fe2000f8e68ff */
[----:B------:R-:W-:Y:S03]  /*6e20*/  UMOV UR51, UR36 ;  /* 0x0000002400337c82 */ /* 0x000fe60008000000 */
[----:B------:R-:W-:Y:S02]  /*6e30*/  UIADD3 UR48, UPT, UPT, UR5, 0x400, URZ ;  /* 0x0000040005307890 */ /* 0x000fe4000fffe0ff */
[----:B--2---:R-:W-:Y:S04]  /*6e40*/  UIADD3 UR4, UP0, UPT, UR6, 0x680, URZ ;  /* 0x0000068006047890 */ /* 0x004fe8000ff1e0ff */
[----:B------:R-:W-:Y:S09]  /*6e50*/  UIADD3.X UR5, UPT, UPT, URZ, UR7, URZ, UP0, !UPT ;  /* 0x00000007ff057290 */ /* 0x000ff200087fe4ff */
[----:B------:R2:W-:Y:S02]  /*6e60*/  UTMASTG.3D [UR48], [UR4] ;  /* 0x00000030040073b5 */ /* 0x0005e40008010000 */
[----:B--2---:R0:W-:Y:S02]  /*6e70*/  UTMACMDFLUSH ;  /* 0x00000000000079b7 */ /* 0x0041e40000000000 */
.L_x_111:
[----:B------:R-:W-:Y:S05]  /*6e80*/  BSYNC.RECONVERGENT B0 ;  /* 0x0000000000007941 */ /* 0x000fea0003800200 */
.L_x_110:
[----:B------:R-:W-:Y:S01]  /*6e90*/  UIADD3 UR47, UPT, UPT, UR46, 0x1, URZ ;  /* 0x000000012e2f7890 */ /* 0x000fe2000fffe0ff */
[----:B------:R-:W-:Y:S03]  /*6ea0*/  BSSY.RECONVERGENT B0, `(.L_x_112) ;  /* 0x0000005000007945 */ /* 0x000fe60003800200 */
[----:B------:R-:W-:Y:S04]  /*6eb0*/  UISETP.NE.AND UP0, UPT, UR47, 0x3, UPT ;  /* 0x000000032f00788c */ /* 0x000fe8000bf05270 */
[----:B------:R-:W-:Y:S01]  /*6ec0*/  USEL UR45, UR47, URZ, UP0 ;  /* 0x000000ff2f2d7287 */ /* 0x000fe20008000000 */
[----:B------:R-:W-:Y:S11]  /*6ed0*/  @P0 BRA `(.L_x_113) ;  /* 0x0000000000040947 */ /* 0x000ff60003800000 */
[----:B------:R-:W-:Y:S04]  /*6ee0*/  DEPBAR.LE SB0, 0x1 ;  /* 0x000080400000791a */ /* 0x000fe80000000000 */
.L_x_113:
[----:B------:R-:W-:Y:S05]  /*6ef0*/  BSYNC.RECONVERGENT B0 ;  /* 0x0000000000007941 */ /* 0x000fea0003800200 */
.L_x_112:
[----:B------:R-:W-:Y:S01]  /*6f00*/  BAR.SYNC.DEFER_BLOCKING 0x1, 0x80 ;  /* 0x0042000000007b1d */ /* 0x000fe20000010000 */
[----:B------:R-:W-:Y:S01]  /*6f10*/  ISETP.NE.AND P1, PT, R70, RZ, PT ;  /* 0x000000ff4600720c */ /* 0x000fe20003f25270 */
[----:B------:R-:W-:Y:S01]  /*6f20*/  UISETP.NE.AND UP0, UPT, UR53, URZ, UPT ;  /* 0x000000ff3500728c */ /* 0x000fe2000bf05270 */
[----:B-1----:R-:W-:Y:S11]  /*6f30*/  LEA R2, R75, UR44, 0x3 ;  /* 0x0000002c4b027c11 */ /* 0x002ff6000f8e18ff */
[----:B------:R-:W-:Y:S01]  /*6f40*/  @P1 SHF.L.U32 R3, R74, 0x1f, RZ ;  /* 0x0000001f4a031819 */ /* 0x000fe200000006ff */
[----:B------:R-:W-:Y:S06]  /*6f50*/  BRA.U !UP0, `(.L_x_114) ;  /* 0x0000000108247547 */ /* 0x000fec000b800000 */
[----:B------:R-:W-:Y:S01]  /*6f60*/  IMAD.U32 R4, RZ, RZ, UR52 ;  /* 0x00000034ff047e24 */ /* 0x000fe2000f8e00ff */
[----:B------:R-:W-:Y:S01]  /*6f70*/  MOV R0, UR54 ;  /* 0x0000003600007c02 */ /* 0x000fe20008000f00 */
[----:B------:R-:W-:Y:S03]  /*6f80*/  UIADD3 UR4, UPT, UPT, UR52, 0x1, URZ ;  /* 0x0000000134047890 */ /* 0x000fe6000fffe0ff */
[----:B------:R-:W-:Y:S01]  /*6f90*/  @P1 LEA R4, R4, UR44, 0x3 ;  /* 0x0000002c04041c11 */ /* 0x000fe2000f8e18ff */
[----:B------:R-:W-:Y:S04]  /*6fa0*/  UISETP.NE.AND UP0, UPT, UR4, 0x3, UPT ;  /* 0x000000030400788c */ /* 0x000fe8000bf05270 */
[----:B------:R-:W-:Y:S01]  /*6fb0*/  @P1 VIADD R4, R4, 0xd8 ;  /* 0x000000d804041836 */ /* 0x000fe20000000000 */
[----:B------:R-:W-:Y:S04]  /*6fc0*/  USEL UR52, UR4, URZ, UP0 ;  /* 0x000000ff04347287 */ /* 0x000fe80008000000 */
[----:B------:R-:W-:Y:S04]  /*6fd0*/  @P1 PRMT R0, R0, 0x654, R4 ;  /* 0x0000065400001816 */ /* 0x000fe80000000004 */
[----:B------:R1:W-:Y:S04]  /*6fe0*/  @P1 SYNCS.ARRIVE.TRANS64.RED.A1T0 RZ, [R0+URZ], RZ ;  /* 0x000000ff00ff19a7 */ /* 0x0003e800081004ff */
.L_x_114:
[----:B------:R-:W2:Y:S01]  /*6ff0*/  @P1 SYNCS.PHASECHK.TRANS64.TRYWAIT P0, [R2+URZ+0xc0], R3 ;  /* 0x0000c003020015a7 */ /* 0x000ea200080011ff */
[----:B------:R-:W-:Y:S01]  /*7000*/  BSSY B1, `(.L_x_115) ;  /* 0x0000017000017945 */ /* 0x000fe20003800000 */
[----:B--2---:R-:W-:Y:S03]  /*7010*/  @P1 SEL R76, RZ, 0x1, !P0 ;  /* 0x00000001ff4c1807 */ /* 0x004fe60004000000 */
[----:B------:R-:W-:Y:S05]  /*7020*/  @!P1 BRA `(.L_x_116) ;  /* 0x0000000000509947 */ /* 0x000fea0003800000 */
[----:B------:R-:W-:Y:S01]  /*7030*/  ISETP.NE.AND P1, PT, R77, RZ, PT ;  /* 0x000000ff4d00720c */ /* 0x000fe20003f25270 */
[----:B------:R-:W-:Y:S01]  /*7040*/  BSSY B0, `(.L_x_117) ;  /* 0x000000a000007945 */ /* 0x000fe20003800000 */
[----:B------:R-:W-:Y:S11]  /*7050*/  ISETP.NE.AND P0, PT, R76, RZ, PT ;  /* 0x000000ff4c00720c */ /* 0x000ff60003f05270 */
[----:B------:R-:W-:Y:S05]  /*7060*/  @P1 IMAD R4, R75, 0x800, R52 ;  /* 0x000008004b041824 */ /* 0x000fea00078e0234 */
[----:B------:R-:W-:Y:S05]  /*7070*/  @P1 LEA R4, R4, UR44, 0x2 ;  /* 0x0000002c04041c11 */ /* 0x000fea000f8e10ff */
[--C-:B-1----:R-:W-:Y:S02]  /*7080*/  @P1 IMAD.IADD R0, R72, 0x1, R4.reuse ;  /* 0x0000000148001824 */ /* 0x102fe400078e0204 */
[----:B------:R-:W-:Y:S01]  /*7090*/  @P1 IMAD.IADD R3, R73, 0x1, R4 ;  /* 0x0000000149031824 */ /* 0x000fe200078e0204 */
[----:B------:R-:W-:Y:S06]  /*70a0*/  @P0 BRA `(.L_x_118) ;  /* 0x00000000000c0947 */ /* 0x000fec0003800000 */
[----:B------:R-:W-:Y:S04]  /*70b0*/  SHF.L.U32 R74, R74, 0x1f, RZ ;  /* 0x0000001f4a4a7819 */ /* 0x000fe800000006ff */
[----:B------:R-:W1:Y:S02]  /*70c0*/  SYNCS.PHASECHK.TRANS64.TRYWAIT P0, [R2+URZ+0xc0], R74 ;  /* 0x0000c04a020075a7 */ /* 0x000e6400080011ff */
[----:B-1----:R-:W-:Y:S05]  /*70d0*/  @!P0 BRA `(.L_x_119) ;  /* 0x00000018004c8947 */ /* 0x002fea0003800000 */
.L_x_118:
[----:B------:R-:W-:Y:S05]  /*70e0*/  BSYNC B0 ;  /* 0x0000000000007941 */ /* 0x000fea0003800000 */
.L_x_117:
[----:B------:R-:W-:Y:S11]  /*70f0*/  ISETP.NE.AND P0, PT, R77, RZ, PT ;  /* 0x000000ff4d00720c */ /* 0x000ff60003f05270 */
[----:B------:R-:W-:Y:S02]  /*7100*/  @!UPT UIADD3 URZ, UPT, UPT, URZ, URZ, URZ ;  /* 0x000000fffffff290 */ /* 0x000fe4000fffe0ff */
[----:B-1----:R-:W-:Y:S01]  /*7110*/  @P0 IADD3 R2, PT, PT, R73, R0, RZ ;  /* 0x0000000049020210 */ /* 0x002fe20007ffe0ff */
[----:B------:R-:W-:Y:S05]  /*7120*/  @P0 WARPSYNC.ALL ;  /* 0x0000000000000948 */ /* 0x000fea0003800000 */
[----:B------:R2:W3:Y:S04]  /*7130*/  @P0 LDSM.16.M88.4 R44, [R4+0x400] ;  /* 0x00040000042c083b */ /* 0x0004e80000000200 */
[----:B------:R2:W4:Y:S04]  /*7140*/  @P0 LDSM.16.M88.4 R40, [R3+0x400] ;  /* 0x000400000328083b */ /* 0x0005280000000200 */
[----:B------:R2:W1:Y:S04]  /*7150*/  @P0 LDSM.16.M88.4 R32, [R0+0x400] ;  /* 0x000400000020083b */ /* 0x0004680000000200 */
[----:B------:R2:W1:Y:S02]  /*7160*/  @P0 LDSM.16.M88.4 R36, [R2+0x400] ;  /* 0x000400000224083b */ /* 0x0004640000000200 */
.L_x_116:
[----:B------:R-:W-:Y:S05]  /*7170*/  BSYNC B1 ;  /* 0x0000000000017941 */ /* 0x000fea0003800000 */
.L_x_115:
[----:B-12---:R-:W-:Y:S05]  /*7180*/  VIADD R0, R25, 0x20 ;  /* 0x0000002019007836 */ /* 0x006fea0000000000 */
[----:B------:R-:W-:Y:S04]  /*7190*/  SHF.R.U32.HI R0, RZ, 0x15, R0 ;  /* 0x00000015ff007819 */ /* 0x000fe80000011600 */
[----:B------:R-:W-:Y:S11]  /*71a0*/  LOP3.LUT P0, RZ, R0, 0x3, R54, 0x48, !PT ;  /* 0x0000000300ff7812 */ /* 0x000ff60007804836 */
[----:B------:R-:W-:Y:S02]  /*71b0*/  @!UPT UIADD3 URZ, UPT, UPT, URZ, URZ, URZ ;  /* 0x000000fffffff290 */ /* 0x000fe4000fffe0ff */
[----:B------:R-:W-:Y:S05]  /*71c0*/  @!P0 BRA `(.L_x_120) ;  /* 0x0000000000408947 */ /* 0x000fea0003800000 */
[----:B------:R-:W1:Y:S01]  /*71d0*/  LDCU.64 UR8, c[0x4][0x70] ;  /* 0x01000e00ff0877ac */ /* 0x000e620008000a00 */
[----:B------:R-:W-:Y:S01]  /*71e0*/  MOV R3, 0x0 ;  /* 0x0000000000037802 */ /* 0x000fe20000000f00 */
[----:B------:R-:W-:Y:S02]  /*71f0*/  HFMA2 R12, -RZ, RZ, 0, 5.9604644775390625e-08 ;  /* 0x00000001ff0c7431 */ /* 0x000fe400000001ff */
[----:B------:R-:W-:Y:S02]  /*7200*/  IMAD.MOV.U32 R8, RZ, RZ, 0x192 ;  /* 0x00000192ff087424 */ /* 0x000fe400078e00ff */
[----:B------:R-:W-:Y:S01]  /*7210*/  IMAD.MOV.U32 R13, RZ, RZ, RZ ;  /* 0x000000ffff0d7224 */ /* 0x000fe200078e00ff */
[----:B------:R-:W2:Y:S01]  /*7220*/  LDCU.64 UR6, c[0x4][0x78] ;  /* 0x01000f00ff0677ac */ /* 0x000ea20008000a00 */
[----:B------:R-:W3:Y:S01]  /*7230*/  LDC.64 R2, c[0x4][R3] ;  /* 0x0100000003027b82 */ /* 0x000ee20000000a00 */
[----:B------:R-:W5:Y:S01]  /*7240*/  LDCU.64 UR4, c[0x4][0x10] ;  /* 0x01000200ff0477ac */ /* 0x000f620008000a00 */
[----:B-1----:R-:W-:Y:S01]  /*7250*/  MOV R5, UR9 ;  /* 0x0000000900057c02 */ /* 0x002fe20008000f00 */
[----:B------:R-:W-:Y:S01]  /*7260*/  IMAD.U32 R4, RZ, RZ, UR8 ;  /* 0x00000008ff047e24 */ /* 0x000fe2000f8e00ff */
[----:B--2---:R-:W-:Y:S01]  /*7270*/  MOV R7, UR7 ;  /* 0x0000000700077c02 */ /* 0x004fe20008000f00 */
[----:B------:R-:W-:Y:S01]  /*7280*/  IMAD.U32 R6, RZ, RZ, UR6 ;  /* 0x00000006ff067e24 */ /* 0x000fe2000f8e00ff */
[----:B-----5:R-:W-:Y:S01]  /*7290*/  MOV R11, UR5 ;  /* 0x00000005000b7c02 */ /* 0x020fe20008000f00 */
[----:B------:R-:W-:Y:S02]  /*72a0*/  IMAD.U32 R10, RZ, RZ, UR4 ;  /* 0x00000004ff0a7e24 */ /* 0x000fe4000f8e00ff */
[----:B------:R-:W-:Y:S07]  /*72b0*/  LEPC R20, `(.L_x_120) ;  /* 0x000000001014794e */ /* 0x000fee0000000000 */
[----:B---34-:R-:W-:Y:S05]  /*72c0*/  CALL.ABS.NOINC R2 ;  /* 0x0000000002007343 */ /* 0x018fea0003c00000 */
.L_x_120:
[----:B------:R-:W-:Y:S01]  /*72d0*/  ISETP.NE.AND P0, PT, R64, RZ, PT ;  /* 0x000000ff4000720c */ /* 0x000fe20003f05270 */
[----:B------:R-:W-:Y:S05]  /*72e0*/  WARPSYNC.ALL ;  /* 0x0000000000007948 */ /* 0x000fea0003800000 */
[----:B------:R-:W-:Y:S01]  /*72f0*/  R2UR UR4, R25 ;  /* 0x00000000190472ca */ /* 0x000fe200000e0000 */
[----:B------:R-:W-:Y:S01]  /*7300*/  BSSY.RECONVERGENT B0, `(.L_x_121) ;  /* 0x0000063000007945 */ /* 0x000fe20003800200 */
[----:B---3--:R-:W-:Y:S02]  /*7310*/  LOP3.LUT R0, R44, 0xffffe000, RZ, 0xc0, !PT ;  /* 0xffffe0002c007812 */ /* 0x008fe400078ec0ff */
[----:B------:R-:W-:Y:S02]  /*7320*/  LOP3.LUT R2, R45, 0xffffe000, RZ, 0xc0, !PT ;  /* 0xffffe0002d027812 */ /* 0x000fe400078ec0ff */
[----:B------:R-:W-:Y:S02]  /*7330*/  LOP3.LUT R3, R46, 0xffffe000, RZ, 0xc0, !PT ;  /* 0xffffe0002e037812 */ /* 0x000fe400078ec0ff */
[----:B------:R-:W-:Y:S02]  /*7340*/  LOP3.LUT R20, R47, 0xffffe000, RZ, 0xc0, !PT ;  /* 0xffffe0002f147812 */ /* 0x000fe400078ec0ff */
[----:B----4-:R-:W-:Y:S02]  /*7350*/  LOP3.LUT R21, R40, 0xffffe000, RZ, 0xc0, !PT ;  /* 0xffffe00028157812 */ /* 0x010fe400078ec0ff */
[----:B------:R-:W-:Y:S01]  /*7360*/  LOP3.LUT R25, R41, 0xffffe000, RZ, 0xc0, !PT ;  /* 0xffffe00029197812 */ /* 0x000fe200078ec0ff */
[----:B------:R-:W1:Y:S01]  /*7370*/  LDTM.16dp128bit.x8 R4, tmem[UR4+0x20] ;  /* 0x00002004000479ee */ /* 0x000e620008180000 */
[----:B------:R-:W-:Y:S01]  /*7380*/  R2UR UR4, R71 ;  /* 0x00000000470472ca */ /* 0x000fe200000e0000 */
[----:B------:R-:W-:Y:S01]  /*7390*/  NOP ;  /* 0x0000000000007918 */ /* 0x000fe20000000000 */
[----:B------:R-:W-:Y:S02]  /*73a0*/  LOP3.LUT R27, R42, 0xffffe000, RZ, 0xc0, !PT ;  /* 0xffffe0002a1b7812 */ /* 0x000fe400078ec0ff */
[----:B------:R-:W-:Y:S02]  /*73b0*/  LOP3.LUT R28, R43, 0xffffe000, RZ, 0xc0, !PT ;  /* 0xffffe0002b1c7812 */ /* 0x000fe400078ec0ff */
[----:B------:R-:W-:Y:S02]  /*73c0*/  LOP3.LUT R29, R32, 0xffffe000, RZ, 0xc0, !PT ;  /* 0xffffe000201d7812 */ /* 0x000fe400078ec0ff */
[----:B------:R-:W-:Y:S02]  /*73d0*/  LOP3.LUT R30, R33, 0xffffe000, RZ, 0xc0, !PT ;  /* 0xffffe000211e7812 */ /* 0x000fe400078ec0ff */
[----:B------:R-:W-:Y:S02]  /*73e0*/  LOP3.LUT R31, R34, 0xffffe000, RZ, 0xc0, !PT ;  /* 0xffffe000221f7812 */ /* 0x000fe400078ec0ff */
[----:B------:R-:W-:Y:S01]  /*73f0*/  LOP3.LUT R32, R35, 0xffffe000, RZ, 0xc0, !PT ;  /* 0xffffe00023207812 */ /* 0x000fe200078ec0ff */
[----:B------:R-:W-:Y:S01]  /*7400*/  UIADD3 UR4, UPT, UPT, UR4, 0x140, URZ ;  /* 0x0000014004047890 */ /* 0x000fe2000fffe0ff */
[----:B------:R-:W-:Y:S02]  /*7410*/  LOP3.LUT R33, R36, 0xffffe000, RZ, 0xc0, !PT ;  /* 0xffffe00024217812 */ /* 0x000fe400078ec0ff */
[----:B------:R-:W-:Y:S01]  /*7420*/  LOP3.LUT R34, R37, 0xffffe000, RZ, 0xc0, !PT ;  /* 0xffffe00025227812 */ /* 0x000fe200078ec0ff */
[----:B------:R-:W-:Y:S01]  /*7430*/  UPRMT UR4, UR54, 0x654, UR4 ;  /* 0x0000065436047896 */ /* 0x000fe20008000004 */
[----:B------:R-:W-:Y:S02]  /*7440*/  LOP3.LUT R35, R38, 0xffffe000, RZ, 0xc0, !PT ;  /* 0xffffe00026237812 */ /* 0x000fe400078ec0ff */
[----:B------:R-:W-:Y:S01]  /*7450*/  LOP3.LUT R36, R39, 0xffffe000, RZ, 0xc0, !PT ;  /* 0xffffe00027247812 */ /* 0x000fe200078ec0ff */
[C---:B-1----:R-:W-:Y:S01]  /*7460*/  FMUL R4, R24.reuse, R4 ;  /* 0x0000000418047220 */ /* 0x042fe20000400000 */
[C---:B------:R-:W-:Y:S01]  /*7470*/  FMUL R5, R24.reuse, R5 ;  /* 0x0000000518057220 */ /* 0x040fe20000400000 */
[C---:B------:R-:W-:Y:S01]  /*7480*/  FMUL R6, R24.reuse, R6 ;  /* 0x0000000618067220 */ /* 0x040fe20000400000 */
[----:B------:R-:W-:Y:S01]  /*7490*/  FMUL R7, R24, R7 ;  /* 0x0000000718077220 */ /* 0x000fe20000400000 */
[----:B------:R-:W-:Y:S01]  /*74a0*/  FFMA R4, R26, R0, R4 ;  /* 0x000000001a047223 */ /* 0x000fe20000000004 */
[----:B------:R-:W-:Y:S02]  /*74b0*/  IMAD.U32 R0, RZ, RZ, UR45 ;  /* 0x0000002dff007e24 */ /* 0x000fe4000f8e00ff */
[----:B------:R-:W-:Y:S01]  /*74c0*/  FMUL R8, R24, R8 ;  /* 0x0000000818087220 */ /* 0x000fe20000400000 */
[----:B------:R-:W-:Y:S01]  /*74d0*/  FFMA R5, R26, R2, R5 ;  /* 0x000000021a057223 */ /* 0x000fe20000000005 */
[----:B------:R-:W-:Y:S01]  /*74e0*/  FMUL R9, R24, R9 ;  /* 0x0000000918097220 */ /* 0x000fe20000400000 */
[----:B------:R-:W-:Y:S01]  /*74f0*/  F2FP.TF32.F32.PACK_B R4, R4 ;  /* 0x00000004ff04723e */ /* 0x000fe200024050ff */
[----:B------:R-:W-:Y:S01]  /*7500*/  FFMA R6, R26, R3, R6 ;  /* 0x000000031a067223 */ /* 0x000fe20000000006 */
[----:B------:R-:W-:Y:S01]  /*7510*/  FMUL R10, R24, R10 ;  /* 0x0000000a180a7220 */ /* 0x000fe20000400000 */
[----:B------:R-:W-:Y:S01]  /*7520*/  F2FP.TF32.F32.PACK_B R5, R5 ;  /* 0x00000005ff05723e */ /* 0x000fe200024050ff */
[----:B------:R-:W-:Y:S01]  /*7530*/  FFMA R7, R26, R20, R7 ;  /* 0x000000141a077223 */ /* 0x000fe20000000007 */
[----:B------:R-:W-:Y:S01]  /*7540*/  IMAD R0, R0, 0x800, R52 ;  /* 0x0000080000007824 */ /* 0x000fe200078e0234 */
[----:B------:R-:W-:Y:S01]  /*7550*/  F2FP.TF32.F32.PACK_B R6, R6 ;  /* 0x00000006ff06723e */ /* 0x000fe200024050ff */
[----:B------:R-:W-:Y:S01]  /*7560*/  FMUL R11, R24, R11 ;  /* 0x0000000b180b7220 */ /* 0x000fe20000400000 */
[----:B------:R-:W-:Y:S01]  /*7570*/  FFMA R8, R26, R21, R8 ;  /* 0x000000151a087223 */ /* 0x000fe20000000008 */
[----:B------:R-:W-:Y:S01]  /*7580*/  F2FP.TF32.F32.PACK_B R7, R7 ;  /* 0x00000007ff07723e */ /* 0x000fe200024050ff */
[----:B------:R-:W-:Y:S01]  /*7590*/  FMUL R12, R24, R12 ;  /* 0x0000000c180c7220 */ /* 0x000fe20000400000 */
[----:B------:R-:W-:Y:S01]  /*75a0*/  LEA R0, R0, UR44, 0x2 ;  /* 0x0000002c00007c11 */ /* 0x000fe2000f8e10ff */
[----:B------:R-:W-:Y:S01]  /*75b0*/  FFMA R9, R26, R25, R9 ;  /* 0x000000191a097223 */ /* 0x000fe20000000009 */
[----:B------:R-:W-:Y:S01]  /*75c0*/  FMUL R13, R24, R13 ;  /* 0x0000000d180d7220 */ /* 0x000fe20000400000 */
        /* <DEDUP_REMOVED lines=12> */
[C---:B------:R-:W-:Y:S01]  /*7690*/  IADD3 R2, PT, PT, R73.reuse, 0x400, R0 ;  /* 0x0000040049027810 */ /* 0x040fe20007ffe000 */
[C---:B------:R-:W-:Y:S01]  /*76a0*/  FFMA R16, R26.reuse, R33, R16 ;  /* 0x000000211a107223 */ /* 0x040fe20000000010 */
[----:B------:R-:W-:Y:S01]  /*76b0*/  F2FP.TF32.F32.PACK_B R8, R8 ;  /* 0x00000008ff08723e */ /* 0x000fe200024050ff */
[----:B------:R-:W-:Y:S01]  /*76c0*/  SYNCS.ARRIVE.TRANS64.RED.A1T0 RZ, [UR4], RZ ;  /* 0x000000ffffff79a7 */ /* 0x000fe20008100404 */
[----:B------:R1:W-:Y:S01]  /*76d0*/  STSM.16.M88.4 [R0+0x400], R4 ;  /* 0x0004000400007844 */ /* 0x0003e20000000200 */
[----:B------:R-:W-:Y:S01]  /*76e0*/  F2FP.TF32.F32.PACK_B R9, R9 ;  /* 0x00000009ff09723e */ /* 0x000fe200024050ff */
[C---:B------:R-:W-:Y:S01]  /*76f0*/  FFMA R17, R26.reuse, R34, R17 ;  /* 0x000000221a117223 */ /* 0x040fe20000000011 */
[----:B------:R-:W-:Y:S01]  /*7700*/  F2FP.TF32.F32.PACK_B R10, R10 ;  /* 0x0000000aff0a723e */ /* 0x000fe200024050ff */
[C---:B------:R-:W-:Y:S01]  /*7710*/  FFMA R18, R26.reuse, R35, R18 ;  /* 0x000000231a127223 */ /* 0x040fe20000000012 */
[----:B------:R-:W-:Y:S01]  /*7720*/  F2FP.TF32.F32.PACK_B R11, R11 ;  /* 0x0000000bff0b723e */ /* 0x000fe200024050ff */
[----:B------:R-:W-:Y:S01]  /*7730*/  FFMA R19, R26, R36, R19 ;  /* 0x000000241a137223 */ /* 0x000fe20000000013 */
[----:B------:R-:W-:Y:S02]  /*7740*/  IADD3 R72, PT, PT, R72, 0x400, R0 ;  /* 0x0000040048487810 */ /* 0x000fe40007ffe000 */
[----:B------:R-:W-:Y:S01]  /*7750*/  F2FP.TF32.F32.PACK_B R12, R12 ;  /* 0x0000000cff0c723e */ /* 0x000fe200024050ff */
        /* <DEDUP_REMOVED lines=20> */
[----:B------:R-:W-:Y:S02]  /*78a0*/  ULEA UR5, UR45, UR44, 0xd ;  /* 0x0000002c2d057291 */ /* 0x000fe4000f8e68ff */
[----:B------:R-:W-:Y:S02]  /*78b0*/  UIADD3 UR9, UPT, UPT, UR49, 0x20, URZ ;  /* 0x0000002031097890 */ /* 0x000fe4000fffe0ff */
[----:B------:R-:W-:Y:S01]  /*78c0*/  UIADD3 UR8, UPT, UPT, UR5, 0x400, URZ ;  /* 0x0000040005087890 */ /* 0x000fe2000fffe0ff */
[----:B------:R-:W-:Y:S01]  /*78d0*/  UMOV UR10, UR50 ;  /* 0x00000032000a7c82 */ /* 0x000fe20008000000 */
[----:B------:R-:W-:Y:S01]  /*78e0*/  UMOV UR11, UR36 ;  /* 0x00000024000b7c82 */ /* 0x000fe20008000000 */
[----:B--2---:R-:W-:Y:S04]  /*78f0*/  UIADD3 UR4, UP0, UPT, UR6, 0x680, URZ ;  /* 0x0000068006047890 */ /* 0x004fe8000ff1e0ff */
[----:B------:R-:W-:Y:S09]  /*7900*/  UIADD3.X UR5, UPT, UPT, URZ, UR7, URZ, UP0, !UPT ;  /* 0x00000007ff057290 */ /* 0x000ff200087fe4ff */
[----:B------:R2:W-:Y:S02]  /*7910*/  UTMASTG.3D [UR8], [UR4] ;  /* 0x00000008040073b5 */ /* 0x0005e40008010000 */
[----:B--2---:R0:W-:Y:S02]  /*7920*/  UTMACMDFLUSH ;  /* 0x00000000000079b7 */ /* 0x0041e40000000000 */
.L_x_122:
[----:B------:R-:W-:Y:S05]  /*7930*/  BSYNC.RECONVERGENT B0 ;  /* 0x0000000000007941 */ /* 0x000fea0003800200 */
.L_x_121:
[----:B------:R-:W-:Y:S01]  /*7940*/  UIADD3 UR4, UPT, UPT, UR45, 0x1, URZ ;  /* 0x000000012d047890 */ /* 0x000fe2000fffe0ff */
[----:B------:R-:W-:Y:S03]  /*7950*/  BSSY.RECONVERGENT B0, `(.L_x_123) ;  /* 0x0000008000007945 */ /* 0x000fe60003800200 */
[----:B------:R-:W-:Y:S04]  /*7960*/  UISETP.NE.AND UP0, UPT, UR4, 0x3, UPT ;  /* 0x000000030400788c */ /* 0x000fe8000bf05270 */
[----:B------:R-:W-:Y:S02]  /*7970*/  UISETP.EQ.XOR UP1, UPT, UR47, 0x3, !UP0 ;  /* 0x000000032f00788c */ /* 0x000fe4000c722a70 */
[----:B------:R-:W-:Y:S02]  /*7980*/  USEL UR46, UR4, URZ, UP0 ;  /* 0x000000ff042e7287 */ /* 0x000fe40008000000 */
[----:B------:R-:W-:Y:S04]  /*7990*/  USEL UR5, URZ, 0x1, !UP1 ;  /* 0x00000001ff057887 */ /* 0x000fe8000c800000 */
[----:B------:R-:W-:Y:S01]  /*79a0*/  ULOP3.LUT UR55, UR55, UR5, URZ, 0x3c, !UPT ;  /* 0x0000000537377292 */ /* 0x000fe2000f8e3cff */
[----:B------:R-:W-:Y:S11]  /*79b0*/  @P0 BRA `(.L_x_124) ;  /* 0x0000000000040947 */ /* 0x000ff60003800000 */
[----:B------:R-:W-:Y:S04]  /*79c0*/  DEPBAR.LE SB0, 0x1 ;  /* 0x000080400000791a */ /* 0x000fe80000000000 */
.L_x_124:
[----:B------:R-:W-:Y:S05]  /*79d0*/  BSYNC.RECONVERGENT B0 ;  /* 0x0000000000007941 */ /* 0x000fea0003800200 */
.L_x_123:
[----:B------:R-:W-:Y:S01]  /*79e0*/  BAR.SYNC.DEFER_BLOCKING 0x1, 0x80 ;  /* 0x0042000000007b1d */ /* 0x000fe20000010000 */
[----:B------:R-:W-:Y:S01]  /*79f0*/  UISETP.NE.AND UP0, UPT, UR53, -0x2, UPT ;  /* 0xfffffffe3500788c */ /* 0x000fe2000bf05270 */
[----:B------:R-:W-:Y:S08]  /*7a00*/  IADD3 R22, PT, PT, R22, 0x1, RZ ;  /* 0x0000000116167810 */ /* 0x000ff00007ffe0ff */
[----:B------:R-:W-:Y:S05]  /*7a10*/  BRA.U !UP0, `(.L_x_125) ;  /* 0x0000000108287547 */ /* 0x000fea000b800000 */
[----:B------:R-:W-:Y:S01]  /*7a20*/  ISETP.NE.AND P0, PT, R70, RZ, PT ;  /* 0x000000ff4600720c */ /* 0x000fe20003f05270 */
[----:B-1----:R-:W-:Y:S01]  /*7a30*/  IMAD.U32 R2, RZ, RZ, UR52 ;  /* 0x00000034ff027e24 */ /* 0x002fe2000f8e00ff */
[----:B------:R-:W-:Y:S01]  /*7a40*/  UIADD3 UR4, UPT, UPT, UR52, 0x1, URZ ;  /* 0x0000000134047890 */ /* 0x000fe2000fffe0ff */
[----:B------:R-:W-:Y:S03]  /*7a50*/  IMAD.U32 R0, RZ, RZ, UR54 ;  /* 0x00000036ff007e24 */ /* 0x000fe6000f8e00ff */
[----:B------:R-:W-:Y:S04]  /*7a60*/  UISETP.NE.AND UP0, UPT, UR4, 0x3, UPT ;  /* 0x000000030400788c */ /* 0x000fe8000bf05270 */
[----:B------:R-:W-:Y:S03]  /*7a70*/  USEL UR52, UR4, URZ, UP0 ;  /* 0x000000ff04347287 */ /* 0x000fe60008000000 */
[----:B------:R-:W-:Y:S05]  /*7a80*/  @P0 LEA R2, R2, UR44, 0x3 ;  /* 0x0000002c02020c11 */ /* 0x000fea000f8e18ff */
[----:B------:R-:W-:Y:S05]  /*7a90*/  @P0 VIADD R2, R2, 0xd8 ;  /* 0x000000d802020836 */ /* 0x000fea0000000000 */
[----:B------:R-:W-:Y:S04]  /*7aa0*/  @P0 PRMT R0, R0, 0x654, R2 ;  /* 0x0000065400000816 */ /* 0x000fe80000000002 */
[----:B------:R2:W-:Y:S03]  /*7ab0*/  @P0 SYNCS.ARRIVE.TRANS64.RED.A1T0 RZ, [R0+URZ], RZ ;  /* 0x000000ff00ff09a7 */ /* 0x0005e600081004ff */
.L_x_125:
[----:B------:R-:W-:Y:S01]  /*7ac0*/  R2UR UR6, R69 ;  /* 0x00000000450672ca */ /* 0x000fe200000e0000 */
[----:B------:R-:W-:Y:S01]  /*7ad0*/  UIADD3 UR53, UPT, UPT, UR53, 0x2, URZ ;  /* 0x0000000235357890 */ /* 0x000fe2000fffe0ff */
[----:B------:R-:W-:Y:S02]  /*7ae0*/  R2UR UR5, R55 ;  /* 0x00000000370572ca */ /* 0x000fe400000e0000 */
[----:B------:R-:W-:Y:S02]  /*7af0*/  R2UR UR4, R56 ;  /* 0x00000000380472ca */ /* 0x000fe400000e0000 */
[----:B------:R-:W-:Y:S02]  /*7b00*/  R2UR UR36, R67 ;  /* 0x00000000432472ca */ /* 0x000fe400000e0000 */
[----:B------:R-:W-:Y:S02]  /*7b10*/  ISETP.NE.AND P0, PT, R59, 0x2, PT ;  /* 0x000000023b00780c */ /* 0x000fe40003f05270 */
[----:B------:R-:W-:Y:S02]  /*7b20*/  ISETP.NE.AND P1, PT, R22, 0x4, PT ;  /* 0x000000041600780c */ /* 0x000fe40003f25270 */
[----:B-1----:R-:W-:Y:S01]  /*7b30*/  SEL R2, RZ, 0x1, P0 ;  /* 0x00000001ff027807 */ /* 0x002fe20000000000 */
[----:B------:R-:W-:Y:S01]  /*7b40*/  UISETP.NE.AND UP0, UPT, UR6, URZ, UPT ;  /* 0x000000ff0600728c */ /* 0x000fe2000bf05270 */
[----:B--2---:R-:W-:Y:S01]  /*7b50*/  SEL R0, RZ, 0x1, P1 ;  /* 0x00000001ff007807 */ /* 0x004fe20000800000 */
[----:B------:R-:W-:Y:S01]  /*7b60*/  UIADD3 UR30, UPT, UPT, UR37, UR5, URZ ;  /* 0x00000005251e7290 */ /* 0x000fe2000fffe0ff */
[----:B------:R-:W-:Y:S01]  /*7b70*/  LOP3.LUT R60, R60, R2, RZ, 0x3c, !PT ;  /* 0x000000023c3c7212 */ /* 0x000fe200078e3cff */
[----:B------:R-:W-:Y:S01]  /*7b80*/  UIADD3 UR26, UPT, UPT, UR38, UR4, URZ ;  /* 0x00000004261a7290 */ /* 0x000fe2000fffe0ff */
[----:B------:R-:W-:Y:S02]  /*7b90*/  LOP3.LUT R61, R61, R0, RZ, 0x3c, !PT ;  /* 0x000000003d3d7212 */ /* 0x000fe400078e3cff */
[----:B------:R-:W-:Y:S02]  /*7ba0*/  SEL R59, R59, RZ, P0 ;  /* 0x000000ff3b3b7207 */ /* 0x000fe40000000000 */
[----:B------:R-:W-:Y:S01]  /*7bb0*/  SEL R22, R22, RZ, P1 ;  /* 0x000000ff16167207 */ /* 0x000fe20000800000 */
[----:B------:R-:W-:Y:S06]  /*7bc0*/  BRA.U UP0, `(.L_x_126) ;  /* 0xffffffd900b07547 */ /* 0x000fec000b83ffff */
[----:B------:R-:W-:-:S13]  /*7bd0*/  R2UR UR4, R57 ;  /* 0x00000000390472ca */ /* 0x000fda00000e0000 */
[----:B------:R-:W-:-:S09]  /*7be0*/  UISETP.NE.AND UP0, UPT, UR4, URZ, UPT ;  /* 0x000000ff0400728c */ /* 0x000fd2000bf05270 */
[----:B------:R-:W-:Y:S05]  /*7bf0*/  BRA.U !UP0, `(.L_x_127) ;  /* 0x0000000108487547 */ /* 0x000fea000b800000 */
[----:B------:R-:W1:Y:S02]  /*7c00*/  LDCU.64 UR4, c[0x0][0x890] ;  /* 0x00011200ff0477ac */ /* 0x000e640008000a00 */
[----:B-1----:R-:W-:-:S04]  /*7c10*/  UISETP.NE.U32.AND UP0, UPT, UR4, URZ, UPT ;  /* 0x000000ff0400728c */ /* 0x002fc8000bf05070 */
[----:B------:R-:W-:-:S09]  /*7c20*/  UISETP.NE.AND.EX UP0, UPT, UR5, URZ, UPT, UP0 ;  /* 0x000000ff0500728c */ /* 0x000fd2000bf05300 */
[----:B------:R-:W-:Y:S05]  /*7c30*/  BRA.U UP0, `(.L_x_128) ;  /* 0x00000001000c7547 */ /* 0x000fea000b800000 */
[----:B------:R-:W-:-:S13]  /*7c40*/  FSETP.NEU.AND P0, PT, R26, RZ, PT ;  /* 0x000000ff1a00720b */ /* 0x000fda0003f0d000 */
[----:B------:R-:W-:Y:S05]  /*7c50*/  @!P0 EXIT ;  /* 0x000000000000894d */ /* 0x000fea0003800000 */
[----:B------:R-:W-:Y:S05]  /*7c60*/  BRA `(.L_x_127) ;  /* 0x00000000002c7947 */ /* 0x000fea0003800000 */
.L_x_128:
[----:B------:R-:W-:Y:S01]  /*7c70*/  ISETP.NE.AND P0, PT, R58, RZ, PT ;  /* 0x000000ff3a00720c */ /* 0x000fe20003f05270 */
[----:B------:R-:W-:-:S12]  /*7c80*/  BSSY.RECONVERGENT B0, `(.L_x_127) ;  /* 0x0000009000007945 */ /* 0x000fd80003800200 */
[----:B------:R-:W-:Y:S05]  /*7c90*/  @P0 BRA `(.L_x_129) ;  /* 0x0000000000140947 */ /* 0x000fea0003800000 */
[----:B------:R-:W1:Y:S02]  /*7ca0*/  LDCU.64 UR4, c[0x0][0x888] ;  /* 0x00011100ff0477ac */ /* 0x000e640008000a00 */
[----:B-1----:R-:W-:-:S04]  /*7cb0*/  ISETP.NE.U32.AND P0, PT, RZ, UR4, PT ;  /* 0x00000004ff007c0c */ /* 0x002fc8000bf05070 */
[----:B------:R-:W-:-:S13]  /*7cc0*/  ISETP.NE.AND.EX P0, PT, RZ, UR5, PT, P0 ;  /* 0x00000005ff007c0c */ /* 0x000fda000bf05300 */
[----:B------:R-:W-:Y:S05]  /*7cd0*/  @!P0 EXIT ;  /* 0x000000000000894d */ /* 0x000fea0003800000 */
[----:B------:R-:W-:Y:S05]  /*7ce0*/  BRA `(.L_x_130) ;  /* 0x0000000000087947 */ /* 0x000fea0003800000 */
.L_x_129:
[----:B------:R-:W-:-:S13]  /*7cf0*/  FSETP.NEU.AND P0, PT, R26, RZ, PT ;  /* 0x000000ff1a00720b */ /* 0x000fda0003f0d000 */
[----:B------:R-:W-:Y:S05]  /*7d00*/  @!P0 EXIT ;  /* 0x000000000000894d */ /* 0x000fea0003800000 */
.L_x_130:
[----:B------:R-:W-:Y:S05]  /*7d10*/  BSYNC.RECONVERGENT B0 ;  /* 0x0000000000007941 */ /* 0x000fea0003800200 */
.L_x_127:
[----:B------:R-:W-:Y:S01]  /*7d20*/  ULEA UR4, UR52, UR44, 0x3 ;  /* 0x0000002c34047291 */ /* 0x000fe2000f8e18ff */
[----:B------:R-:W-:-:S04]  /*7d30*/  DEPBAR.LE SB0, 0x0 ;  /* 0x000080000000791a */ /* 0x000fc80000000000 */
[----:B------:R-:W-:-:S04]  /*7d40*/  UIADD3 UR4, UPT, UPT, UR4, 0xd8, URZ ;  /* 0x000000d804047890 */ /* 0x000fc8000fffe0ff */
[----:B------:R-:W-:-:S09]  /*7d50*/  UPRMT UR4, UR54, 0x654, UR4 ;  /* 0x0000065436047896 */ /* 0x000fd20008000004 */
[----:B------:R-:W-:Y:S01]  /*7d60*/  SYNCS.ARRIVE.TRANS64.RED.A1T0 RZ, [UR4], RZ ;  /* 0x000000ffffff79a7 */ /* 0x000fe20008100404 */
[----:B------:R-:W-:Y:S05]  /*7d70*/  EXIT ;  /* 0x000000000000794d */ /* 0x000fea0003800000 */
.L_x_25:
[----:B--2---:R2:W3:Y:S02]  /*7d80*/  SYNCS.PHASECHK.TRANS64.TRYWAIT P0, [R0+URZ+0x170], R2 ;  /* 0x00017002000075a7 */ /* 0x0044e400080011ff */
[----:B---3--:R-:W-:Y:S05]  /*7d90*/  @!P0 NANOSLEEP.SYNCS 0x989680 ;  /* 0x009896800000895d */ /* 0x008fea0003900000 */
[----:B------:R-:W3:Y:S02]  /*7da0*/  @!P0 SYNCS.PHASECHK.TRANS64 P0, [R0+URZ+0x170], R2 ;  /* 0x00017002000085a7 */ /* 0x000ee400080010ff */
[----:B---3--:R-:W-:Y:S05]  /*7db0*/  @!P0 BRA `(.L_x_25) ;  /* 0xfffffffc00f08947 */ /* 0x008fea000383ffff */
[----:B------:R-:W-:Y:S05]  /*7dc0*/  BRA `(.L_x_131) ;  /* 0xffffff9c00047947 */ /* 0x000fea000383ffff */
.L_x_28:
[----:B-1----:R-:W-:-:S07]  /*7dd0*/  MOV R0, UR33 ;  /* 0x0000002100007c02 */ /* 0x002fce0008000f00 */
.L_x_132:
[----:B-1----:R1:W2:Y:S02]  /*7de0*/  SYNCS.PHASECHK.TRANS64.TRYWAIT P0, [R0+URZ+0x60], R3 ;  /* 0x00006003000075a7 */ /* 0x0022a400080011ff */
[----:B--2---:R-:W-:Y:S05]  /*7df0*/  @!P0 NANOSLEEP.SYNCS 0x989680 ;  /* 0x009896800000895d */ /* 0x004fea0003900000 */
[----:B------:R-:W2:Y:S02]  /*7e00*/  @!P0 SYNCS.PHASECHK.TRANS64 P0, [R0+URZ+0x60], R3 ;  /* 0x00006003000085a7 */ /* 0x000ea400080010ff */
[----:B--2---:R-:W-:Y:S05]  /*7e10*/  @!P0 BRA `(.L_x_132) ;  /* 0xfffffffc00f08947 */ /* 0x004fea000383ffff */
[----:B------:R-:W-:Y:S05]  /*7e20*/  BRA `(.L_x_27) ;  /* 0xffffff9c004c7947 */ /* 0x000fea000383ffff */
.L_x_35:
[----:B-1----:R-:W-:-:S07]  /*7e30*/  MOV R0, UR17 ;  /* 0x0000001100007c02 */ /* 0x002fce0008000f00 */
.L_x_133:
[----:B-1----:R1:W2:Y:S02]  /*7e40*/  SYNCS.PHASECHK.TRANS64.TRYWAIT P0, [R0+URZ+0x60], R3 ;  /* 0x00006003000075a7 */ /* 0x0022a400080011ff */
[----:B--2---:R-:W-:Y:S05]  /*7e50*/  @!P0 NANOSLEEP.SYNCS 0x989680 ;  /* 0x009896800000895d */ /* 0x004fea0003900000 */
[----:B------:R-:W2:Y:S02]  /*7e60*/  @!P0 SYNCS.PHASECHK.TRANS64 P0, [R0+URZ+0x60], R3 ;  /* 0x00006003000085a7 */ /* 0x000ea400080010ff */
[----:B--2---:R-:W-:Y:S05]  /*7e70*/  @!P0 BRA `(.L_x_133) ;  /* 0xfffffffc00f08947 */ /* 0x004fea000383ffff */
[----:B------:R-:W-:Y:S05]  /*7e80*/  BRA `(.L_x_34) ;  /* 0xffffffa000087947 */ /* 0x000fea000383ffff */
.L_x_40:
[----:B-1----:R1:W2:Y:S02]  /*7e90*/  SYNCS.PHASECHK.TRANS64.TRYWAIT P0, [R3+URZ+0x100], R0 ;  /* 0x00010000030075a7 */ /* 0x0022a400080011ff */
[----:B--2---:R-:W-:Y:S05]  /*7ea0*/  @!P0 NANOSLEEP.SYNCS 0x989680 ;  /* 0x009896800000895d */ /* 0x004fea0003900000 */
[----:B------:R-:W2:Y:S02]  /*7eb0*/  @!P0 SYNCS.PHASECHK.TRANS64 P0, [R3+URZ+0x100], R0 ;  /* 0x00010000030085a7 */ /* 0x000ea400080010ff */
[----:B--2---:R-:W-:Y:S05]  /*7ec0*/  @!P0 BRA `(.L_x_40) ;  /* 0xfffffffc00f08947 */ /* 0x004fea000383ffff */
[----:B------:R-:W-:Y:S05]  /*7ed0*/  BRA `(.L_x_134) ;  /* 0xffffffa000ac7947 */ /* 0x000fea000383ffff */
.L_x_44:
[----:B------:R-:W-:-:S07]  /*7ee0*/  MOV R0, UR4 ;  /* 0x0000000400007c02 */ /* 0x000fce0008000f00 */
.L_x_135:
[----:B-1----:R1:W2:Y:S02]  /*7ef0*/  SYNCS.PHASECHK.TRANS64.TRYWAIT P0, [R0+URZ], R2 ;  /* 0x00000002000075a7 */ /* 0x0022a400080011ff */
[----:B--2---:R-:W-:Y:S05]  /*7f00*/  @!P0 NANOSLEEP.SYNCS 0x989680 ;  /* 0x009896800000895d */ /* 0x004fea0003900000 */
[----:B------:R-:W2:Y:S02]  /*7f10*/  @!P0 SYNCS.PHASECHK.TRANS64 P0, [R0+URZ], R2 ;  /* 0x00000002000085a7 */ /* 0x000ea400080010ff */
[----:B--2---:R-:W-:Y:S05]  /*7f20*/  @!P0 BRA `(.L_x_135) ;  /* 0xfffffffc00f08947 */ /* 0x004fea000383ffff */
[----:B------:R-:W-:Y:S05]  /*7f30*/  BRA `(.L_x_136) ;  /* 0xffffffa800587947 */ /* 0x000fea000383ffff */
.L_x_45:
[----:B------:R-:W-:-:S07]  /*7f40*/  MOV R0, UR5 ;  /* 0x0000000500007c02 */ /* 0x000fce0008000f00 */
.L_x_137:
[----:B-1----:R1:W2:Y:S02]  /*7f50*/  SYNCS.PHASECHK.TRANS64.TRYWAIT P0, [R0+URZ], R3 ;  /* 0x00000003000075a7 */ /* 0x0022a400080011ff */
[----:B--2---:R-:W-:Y:S05]  /*7f60*/  @!P0 NANOSLEEP.SYNCS 0x989680 ;  /* 0x009896800000895d */ /* 0x004fea0003900000 */
[----:B------:R-:W2:Y:S02]  /*7f70*/  @!P0 SYNCS.PHASECHK.TRANS64 P0, [R0+URZ], R3 ;  /* 0x00000003000085a7 */ /* 0x000ea400080010ff */
[----:B--2---:R-:W-:Y:S05]  /*7f80*/  @!P0 BRA `(.L_x_137) ;  /* 0xfffffffc00f08947 */ /* 0x004fea000383ffff */
[----:B------:R-:W-:Y:S05]  /*7f90*/  BRA `(.L_x_138) ;  /* 0xffffffa800647947 */ /* 0x000fea000383ffff */
.L_x_46:
[----:B------:R-:W-:-:S07]  /*7fa0*/  MOV R0, UR5 ;  /* 0x0000000500007c02 */ /* 0x000fce0008000f00 */
.L_x_139:
[----:B-1----:R1:W2:Y:S02]  /*7fb0*/  SYNCS.PHASECHK.TRANS64.TRYWAIT P0, [R0+URZ], R3 ;  /* 0x00000003000075a7 */ /* 0x0022a400080011ff */
[----:B--2---:R-:W-:Y:S05]  /*7fc0*/  @!P0 NANOSLEEP.SYNCS 0x989680 ;  /* 0x009896800000895d */ /* 0x004fea0003900000 */
[----:B------:R-:W2:Y:S02]  /*7fd0*/  @!P0 SYNCS.PHASECHK.TRANS64 P0, [R0+URZ], R3 ;  /* 0x00000003000085a7 */ /* 0x000ea400080010ff */
[----:B--2---:R-:W-:Y:S05]  /*7fe0*/  @!P0 BRA `(.L_x_139) ;  /* 0xfffffffc00f08947 */ /* 0x004fea000383ffff */
[----:B------:R-:W-:Y:S05]  /*7ff0*/  BRA `(.L_x_140) ;  /* 0xffffffa800707947 */ /* 0x000fea000383ffff */
.L_x_47:
[----:B------:R-:W-:-:S07]  /*8000*/  MOV R0, UR5 ;  /* 0x0000000500007c02 */ /* 0x000fce0008000f00 */
.L_x_141:
[----:B-1----:R1:W2:Y:S02]  /*8010*/  SYNCS.PHASECHK.TRANS64.TRYWAIT P0, [R0+URZ], R3 ;  /* 0x00000003000075a7 */ /* 0x0022a400080011ff */
[----:B--2---:R-:W-:Y:S05]  /*8020*/  @!P0 NANOSLEEP.SYNCS 0x989680 ;  /* 0x009896800000895d */ /* 0x004fea0003900000 */
[----:B------:R-:W2:Y:S02]  /*8030*/  @!P0 SYNCS.PHASECHK.TRANS64 P0, [R0+URZ], R3 ;  /* 0x00000003000085a7 */ /* 0x000ea400080010ff */
[----:B--2---:R-:W-:Y:S05]  /*8040*/  @!P0 BRA `(.L_x_141) ;  /* 0xfffffffc00f08947 */ /* 0x004fea000383ffff */
[----:B------:R-:W-:Y:S05]  /*8050*/  BRA `(.L_x_142) ;  /* 0xffffffa8007c7947 */ /* 0x000fea000383ffff */
.L_x_48:
[----:B------:R-:W-:-:S07]  /*8060*/  MOV R0, UR5 ;  /* 0x0000000500007c02 */ /* 0x000fce0008000f00 */
.L_x_143:
[----:B-1----:R1:W2:Y:S02]  /*8070*/  SYNCS.PHASECHK.TRANS64.TRYWAIT P0, [R0+URZ], R3 ;  /* 0x00000003000075a7 */ /* 0x0022a400080011ff */
[----:B--2---:R-:W-:Y:S05]  /*8080*/  @!P0 NANOSLEEP.SYNCS 0x989680 ;  /* 0x009896800000895d */ /* 0x004fea0003900000 */
[----:B------:R-:W2:Y:S02]  /*8090*/  @!P0 SYNCS.PHASECHK.TRANS64 P0, [R0+URZ], R3 ;  /* 0x00000003000085a7 */ /* 0x000ea400080010ff */
[----:B--2---:R-:W-:Y:S05]  /*80a0*/  @!P0 BRA `(.L_x_143) ;  /* 0xfffffffc00f08947 */ /* 0x004fea000383ffff */
[----:B------:R-:W-:Y:S05]  /*80b0*/  BRA `(.L_x_144) ;  /* 0xffffffa800887947 */ /* 0x000fea000383ffff */
.L_x_49:
[----:B------:R-:W-:-:S07]  /*80c0*/  MOV R0, UR5 ;  /* 0x0000000500007c02 */ /* 0x000fce0008000f00 */
.L_x_145:
[----:B-1----:R1:W2:Y:S02]  /*80d0*/  SYNCS.PHASECHK.TRANS64.TRYWAIT P0, [R0+URZ], R3 ;  /* 0x00000003000075a7 */ /* 0x0022a400080011ff */
[----:B--2---:R-:W-:Y:S05]  /*80e0*/  @!P0 NANOSLEEP.SYNCS 0x989680 ;  /* 0x009896800000895d */ /* 0x004fea0003900000 */
[----:B------:R-:W2:Y:S02]  /*80f0*/  @!P0 SYNCS.PHASECHK.TRANS64 P0, [R0+URZ], R3 ;  /* 0x00000003000085a7 */ /* 0x000ea400080010ff */
[----:B--2---:R-:W-:Y:S05]  /*8100*/  @!P0 BRA `(.L_x_145) ;  /* 0xfffffffc00f08947 */ /* 0x004fea000383ffff */
[----:B------:R-:W-:Y:S05]  /*8110*/  BRA `(.L_x_146) ;  /* 0xffffffa800947947 */ /* 0x000fea000383ffff */
.L_x_50:
[----:B------:R-:W-:-:S07]  /*8120*/  MOV R0, UR5 ;  /* 0x0000000500007c02 */ /* 0x000fce0008000f00 */
.L_x_147:
[----:B-1----:R1:W2:Y:S02]  /*8130*/  SYNCS.PHASECHK.TRANS64.TRYWAIT P0, [R0+URZ], R3 ;  /* 0x00000003000075a7 */ /* 0x0022a400080011ff */
[----:B--2---:R-:W-:Y:S05]  /*8140*/  @!P0 NANOSLEEP.SYNCS 0x989680 ;  /* 0x009896800000895d */ /* 0x004fea0003900000 */
[----:B------:R-:W2:Y:S02]  /*8150*/  @!P0 SYNCS.PHASECHK.TRANS64 P0, [R0+URZ], R3 ;  /* 0x00000003000085a7 */ /* 0x000ea400080010ff */
[----:B--2---:R-:W-:Y:S05]  /*8160*/  @!P0 BRA `(.L_x_147) ;  /* 0xfffffffc00f08947 */ /* 0x004fea000383ffff */
[----:B------:R-:W-:Y:S05]  /*8170*/  BRA `(.L_x_148) ;  /* 0xffffffa800a07947 */ /* 0x000fea000383ffff */
.L_x_51:
[----:B------:R-:W-:-:S07]  /*8180*/  MOV R0, UR5 ;  /* 0x0000000500007c02 */ /* 0x000fce0008000f00 */
.L_x_149:
[----:B-1----:R1:W2:Y:S02]  /*8190*/  SYNCS.PHASECHK.TRANS64.TRYWAIT P0, [R0+URZ], R3 ;  /* 0x00000003000075a7 */ /* 0x0022a400080011ff */
[----:B--2---:R-:W-:Y:S05]  /*81a0*/  @!P0 NANOSLEEP.SYNCS 0x989680 ;  /* 0x009896800000895d */ /* 0x004fea0003900000 */
[----:B------:R-:W2:Y:S02]  /*81b0*/  @!P0 SYNCS.PHASECHK.TRANS64 P0, [R0+URZ], R3 ;  /* 0x00000003000085a7 */ /* 0x000ea400080010ff */
[----:B--2---:R-:W-:Y:S05]  /*81c0*/  @!P0 BRA `(.L_x_149) ;  /* 0xfffffffc00f08947 */ /* 0x004fea000383ffff */
[----:B------:R-:W-:Y:S05]  /*81d0*/  BRA `(.L_x_150) ;  /* 0xffffffa800ac7947 */ /* 0x000fea000383ffff */
.L_x_52:
[----:B------:R-:W-:-:S07]  /*81e0*/  MOV R0, UR5 ;  /* 0x0000000500007c02 */ /* 0x000fce0008000f00 */
.L_x_151:
[----:B-1----:R1:W2:Y:S02]  /*81f0*/  SYNCS.PHASECHK.TRANS64.TRYWAIT P0, [R0+URZ], R3 ;  /* 0x00000003000075a7 */ /* 0x0022a400080011ff */
[----:B--2---:R-:W-:Y:S05]  /*8200*/  @!P0 NANOSLEEP.SYNCS 0x989680 ;  /* 0x009896800000895d */ /* 0x004fea0003900000 */
[----:B------:R-:W2:Y:S02]  /*8210*/  @!P0 SYNCS.PHASECHK.TRANS64 P0, [R0+URZ], R3 ;  /* 0x00000003000085a7 */ /* 0x000ea400080010ff */
[----:B--2---:R-:W-:Y:S05]  /*8220*/  @!P0 BRA `(.L_x_151) ;  /* 0xfffffffc00f08947 */ /* 0x004fea000383ffff */
[----:B------:R-:W-:Y:S05]  /*8230*/  BRA `(.L_x_152) ;  /* 0xffffffa800b87947 */ /* 0x000fea000383ffff */
.L_x_53:
[----:B------:R-:W-:-:S07]  /*8240*/  MOV R0, UR5 ;  /* 0x0000000500007c02 */ /* 0x000fce0008000f00 */
.L_x_153:
[----:B-1----:R1:W2:Y:S02]  /*8250*/  SYNCS.PHASECHK.TRANS64.TRYWAIT P0, [R0+URZ], R3 ;  /* 0x00000003000075a7 */ /* 0x0022a400080011ff */
[----:B--2---:R-:W-:Y:S05]  /*8260*/  @!P0 NANOSLEEP.SYNCS 0x989680 ;  /* 0x009896800000895d */ /* 0x004fea0003900000 */
[----:B------:R-:W2:Y:S02]  /*8270*/  @!P0 SYNCS.PHASECHK.TRANS64 P0, [R0+URZ], R3 ;  /* 0x00000003000085a7 */ /* 0x000ea400080010ff */
[----:B--2---:R-:W-:Y:S05]  /*8280*/  @!P0 BRA `(.L_x_153) ;  /* 0xfffffffc00f08947 */ /* 0x004fea000383ffff */
[----:B------:R-:W-:Y:S05]  /*8290*/  BRA `(.L_x_154) ;  /* 0xffffffa800c47947 */ /* 0x000fea000383ffff */
.L_x_54:
[----:B------:R-:W-:-:S07]  /*82a0*/  MOV R0, UR5 ;  /* 0x0000000500007c02 */ /* 0x000fce0008000f00 */
.L_x_155:
[----:B-1----:R1:W2:Y:S02]  /*82b0*/  SYNCS.PHASECHK.TRANS64.TRYWAIT P0, [R0+URZ], R3 ;  /* 0x00000003000075a7 */ /* 0x0022a400080011ff */
[----:B--2---:R-:W-:Y:S05]  /*82c0*/  @!P0 NANOSLEEP.SYNCS 0x989680 ;  /* 0x009896800000895d */ /* 0x004fea0003900000 */
[----:B------:R-:W2:Y:S02]  /*82d0*/  @!P0 SYNCS.PHASECHK.TRANS64 P0, [R0+URZ], R3 ;  /* 0x00000003000085a7 */ /* 0x000ea400080010ff */
[----:B--2---:R-:W-:Y:S05]  /*82e0*/  @!P0 BRA `(.L_x_155) ;  /* 0xfffffffc00f08947 */ /* 0x004fea000383ffff */
[----:B------:R-:W-:Y:S05]  /*82f0*/  BRA `(.L_x_156) ;  /* 0xffffffa800d07947 */ /* 0x000fea000383ffff */
.L_x_57:
[----:B-1----:R1:W2:Y:S02]  /*8300*/  SYNCS.PHASECHK.TRANS64.TRYWAIT P0, [R2+URZ+0x160], R4 ;  /* 0x00016004020075a7 */ /* 0x0022a400080011ff */
[----:B--2---:R-:W-:Y:S05]  /*8310*/  @!P0 NANOSLEEP.SYNCS 0x989680 ;  /* 0x009896800000895d */ /* 0x004fea0003900000 */
[----:B------:R-:W2:Y:S02]  /*8320*/  @!P0 SYNCS.PHASECHK.TRANS64 P0, [R2+URZ+0x160], R4 ;  /* 0x00016004020085a7 */ /* 0x000ea400080010ff */
[----:B--2---:R-:W-:Y:S05]  /*8330*/  @!P0 BRA `(.L_x_57) ;  /* 0xfffffffc00f08947 */ /* 0x004fea000383ffff */
[----:B------:R-:W-:Y:S05]  /*8340*/  BRA `(.L_x_157) ;  /* 0xffffffac002c7947 */ /* 0x000fea000383ffff */
.L_x_58:
[----:B------:R-:W-:-:S07]  /*8350*/  MOV R2, UR4 ;  /* 0x0000000400027c02 */ /* 0x000fce0008000f00 */
.L_x_158:
[----:B-1----:R1:W2:Y:S02]  /*8360*/  SYNCS.PHASECHK.TRANS64.TRYWAIT P0, [R2+URZ+0x110], R5 ;  /* 0x00011005020075a7 */ /* 0x0022a400080011ff */
[----:B--2---:R-:W-:Y:S05]  /*8370*/  @!P0 NANOSLEEP.SYNCS 0x989680 ;  /* 0x009896800000895d */ /* 0x004fea0003900000 */
[----:B------:R-:W2:Y:S02]  /*8380*/  @!P0 SYNCS.PHASECHK.TRANS64 P0, [R2+URZ+0x110], R5 ;  /* 0x00011005020085a7 */ /* 0x000ea400080010ff */
[----:B--2---:R-:W-:Y:S05]  /*8390*/  @!P0 BRA `(.L_x_158) ;  /* 0xfffffffc00f08947 */ /* 0x004fea000383ffff */
[----:B------:R-:W-:Y:S05]  /*83a0*/  BRA `(.L_x_159) ;  /* 0xffffffac003c7947 */ /* 0x000fea000383ffff */
.L_x_59:
[----:B-1----:R1:W2:Y:S02]  /*83b0*/  SYNCS.PHASECHK.TRANS64.TRYWAIT P1, [R2+URZ+0x100], R4 ;  /* 0x00010004020075a7 */ /* 0x0022a400080211ff */
[----:B--2---:R-:W-:Y:S05]  /*83c0*/  @!P1 NANOSLEEP.SYNCS 0x989680 ;  /* 0x009896800000995d */ /* 0x004fea0003900000 */
[----:B------:R-:W2:Y:S02]  /*83d0*/  @!P1 SYNCS.PHASECHK.TRANS64 P1, [R2+URZ+0x100], R4 ;  /* 0x00010004020095a7 */ /* 0x000ea400080210ff */
[----:B--2---:R-:W-:Y:S05]  /*83e0*/  @!P1 BRA `(.L_x_59) ;  /* 0xfffffffc00f09947 */ /* 0x004fea000383ffff */
[----:B------:R-:W-:Y:S05]  /*83f0*/  BRA `(.L_x_160) ;  /* 0xffffffac006c7947 */ /* 0x000fea000383ffff */
.L_x_62:
[----:B------:R-:W-:-:S07]  /*8400*/  MOV R0, UR4 ;  /* 0x0000000400007c02 */ /* 0x000fce0008000f00 */
.L_x_161:
[----:B-1----:R1:W2:Y:S02]  /*8410*/  SYNCS.PHASECHK.TRANS64.TRYWAIT P0, [R0+URZ+0x110], R2 ;  /* 0x00011002000075a7 */ /* 0x0022a400080011ff */
[----:B--2---:R-:W-:Y:S05]  /*8420*/  @!P0 NANOSLEEP.SYNCS 0x989680 ;  /* 0x009896800000895d */ /* 0x004fea0003900000 */
[----:B------:R-:W2:Y:S02]  /*8430*/  @!P0 SYNCS.PHASECHK.TRANS64 P0, [R0+URZ+0x110], R2 ;  /* 0x00011002000085a7 */ /* 0x000ea400080010ff */
[----:B--2---:R-:W-:Y:S05]  /*8440*/  @!P0 BRA `(.L_x_161) ;  /* 0xfffffffc00f08947 */ /* 0x004fea000383ffff */
[----:B------:R-:W-:Y:S05]  /*8450*/  BRA `(.L_x_61) ;  /* 0xffffffac00c07947 */ /* 0x000fea000383ffff */
.L_x_69:
[----:B-1----:R1:W2:Y:S02]  /*8460*/  SYNCS.PHASECHK.TRANS64.TRYWAIT P1, [R0+URZ+0x100], R2 ;  /* 0x00010002000075a7 */ /* 0x0022a400080211ff */
[----:B--2---:R-:W-:Y:S05]  /*8470*/  @!P1 NANOSLEEP.SYNCS 0x989680 ;  /* 0x009896800000995d */ /* 0x004fea0003900000 */
[----:B------:R-:W2:Y:S02]  /*8480*/  @!P1 SYNCS.PHASECHK.TRANS64 P1, [R0+URZ+0x100], R2 ;  /* 0x00010002000095a7 */ /* 0x000ea400080210ff */
[----:B--2---:R-:W-:Y:S05]  /*8490*/  @!P1 BRA `(.L_x_69) ;  /* 0xfffffffc00f09947 */ /* 0x004fea000383ffff */
[----:B------:R-:W-:Y:S05]  /*84a0*/  BRA `(.L_x_162) ;  /* 0xffffffb400347947 */ /* 0x000fea000383ffff */
.L_x_70:
[----:B------:R-:W-:-:S07]  /*84b0*/  MOV R2, UR31 ;  /* 0x0000001f00027c02 */ /* 0x000fce0008000f00 */
.L_x_163:
[----:B-1----:R1:W2:Y:S02]  /*84c0*/  SYNCS.PHASECHK.TRANS64.TRYWAIT P0, [R2+URZ+0x140], R0 ;  /* 0x00014000020075a7 */ /* 0x0022a400080011ff */
[----:B--2---:R-:W-:Y:S05]  /*84d0*/  @!P0 NANOSLEEP.SYNCS 0x989680 ;  /* 0x009896800000895d */ /* 0x004fea0003900000 */
[----:B------:R-:W2:Y:S02]  /*84e0*/  @!P0 SYNCS.PHASECHK.TRANS64 P0, [R2+URZ+0x140], R0 ;  /* 0x00014000020085a7 */ /* 0x000ea400080010ff */
[----:B--2---:R-:W-:Y:S05]  /*84f0*/  @!P0 BRA `(.L_x_163) ;  /* 0xfffffffc00f08947 */ /* 0x004fea000383ffff */
[----:B------:R-:W-:Y:S05]  /*8500*/  BRA `(.L_x_164) ;  /* 0xffffffb400847947 */ /* 0x000fea000383ffff */
.L_x_73:
[----:B------:R-:W-:Y:S07]  /*8510*/  MOV R0, UR5 ;  /* 0x0000000500007c02 */ /* 0x000fee0008000f00 */
.L_x_165:
[----:B-1----:R1:W2:Y:S02]  /*8520*/  SYNCS.PHASECHK.TRANS64.TRYWAIT P0, [R0+URZ], R2 ;  /* 0x00000002000075a7 */ /* 0x0022a400080011ff */
[----:B--2---:R-:W-:Y:S05]  /*8530*/  @!P0 NANOSLEEP.SYNCS 0x989680 ;  /* 0x009896800000895d */ /* 0x004fea0003900000 */
[----:B------:R-:W2:Y:S02]  /*8540*/  @!P0 SYNCS.PHASECHK.TRANS64 P0, [R0+URZ], R2 ;  /* 0x00000002000085a7 */ /* 0x000ea400080010ff */
[----:B--2---:R-:W-:Y:S05]  /*8550*/  @!P0 BRA `(.L_x_165) ;  /* 0xfffffffc00f08947 */ /* 0x004fea000383ffff */
[----:B------:R-:W-:Y:S05]  /*8560*/  BRA `(.L_x_72) ;  /* 0xffffffb400a07947 */ /* 0x000fea000383ffff */
.L_x_76:
[----:B------:R-:W-:-:S07]  /*8570*/  MOV R0, UR4 ;  /* 0x0000000400007c02 */ /* 0x000fce0008000f00 */
.L_x_166:
[----:B--2---:R2:W4:Y:S02]  /*8580*/  SYNCS.PHASECHK.TRANS64.TRYWAIT P0, [R0+URZ], R2 ;  /* 0x00000002000075a7 */ /* 0x00452400080011ff */
[----:B----4-:R-:W-:Y:S05]  /*8590*/  @!P0 NANOSLEEP.SYNCS 0x989680 ;  /* 0x009896800000895d */ /* 0x010fea0003900000 */
[----:B------:R-:W4:Y:S02]  /*85a0*/  @!P0 SYNCS.PHASECHK.TRANS64 P0, [R0+URZ], R2 ;  /* 0x00000002000085a7 */ /* 0x000f2400080010ff */
[----:B----4-:R-:W-:Y:S05]  /*85b0*/  @!P0 BRA `(.L_x_166) ;  /* 0xfffffffc00f08947 */ /* 0x010fea000383ffff */
[----:B------:R-:W-:Y:S05]  /*85c0*/  BRA `(.L_x_167) ;  /* 0xffffffb8007c7947 */ /* 0x000fea000383ffff */
.L_x_77:
[----:B------:R-:W-:-:S07]  /*85d0*/  MOV R0, UR5 ;  /* 0x0000000500007c02 */ /* 0x000fce0008000f00 */
.L_x_168:
[----:B-1----:R1:W2:Y:S02]  /*85e0*/  SYNCS.PHASECHK.TRANS64.TRYWAIT P0, [R0+URZ], R3 ;  /* 0x00000003000075a7 */ /* 0x0022a400080011ff */
[----:B--2---:R-:W-:Y:S05]  /*85f0*/  @!P0 NANOSLEEP.SYNCS 0x989680 ;  /* 0x009896800000895d */ /* 0x004fea0003900000 */
[----:B------:R-:W2:Y:S02]  /*8600*/  @!P0 SYNCS.PHASECHK.TRANS64 P0, [R0+URZ], R3 ;  /* 0x00000003000085a7 */ /* 0x000ea400080010ff */
[----:B--2---:R-:W-:Y:S05]  /*8610*/  @!P0 BRA `(.L_x_168) ;  /* 0xfffffffc00f08947 */ /* 0x004fea000383ffff */
[----:B------:R-:W-:Y:S05]  /*8620*/  BRA `(.L_x_169) ;  /* 0xffffffb800887947 */ /* 0x000fea000383ffff */
.L_x_78:
[----:B------:R-:W-:-:S07]  /*8630*/  MOV R0, UR5 ;  /* 0x0000000500007c02 */ /* 0x000fce0008000f00 */
.L_x_170:
[----:B-1----:R1:W2:Y:S02]  /*8640*/  SYNCS.PHASECHK.TRANS64.TRYWAIT P0, [R0+URZ], R3 ;  /* 0x00000003000075a7 */ /* 0x0022a400080011ff */
[----:B--2---:R-:W-:Y:S05]  /*8650*/  @!P0 NANOSLEEP.SYNCS 0x989680 ;  /* 0x009896800000895d */ /* 0x004fea0003900000 */
[----:B------:R-:W2:Y:S02]  /*8660*/  @!P0 SYNCS.PHASECHK.TRANS64 P0, [R0+URZ], R3 ;  /* 0x00000003000085a7 */ /* 0x000ea400080010ff */
[----:B--2---:R-:W-:Y:S05]  /*8670*/  @!P0 BRA `(.L_x_170) ;  /* 0xfffffffc00f08947 */ /* 0x004fea000383ffff */
[----:B------:R-:W-:Y:S05]  /*8680*/  BRA `(.L_x_171) ;  /* 0xffffffb800947947 */ /* 0x000fea000383ffff */
.L_x_79:
[----:B-1----:R-:W-:-:S07]  /*8690*/  MOV R0, UR4 ;  /* 0x0000000400007c02 */ /* 0x002fce0008000f00 */
.L_x_172:
[----:B-1----:R1:W2:Y:S02]  /*86a0*/  SYNCS.PHASECHK.TRANS64.TRYWAIT P0, [R0+URZ], R2 ;  /* 0x00000002000075a7 */ /* 0x0022a400080011ff */
[----:B--2---:R-:W-:Y:S05]  /*86b0*/  @!P0 NANOSLEEP.SYNCS 0x989680 ;  /* 0x009896800000895d */ /* 0x004fea0003900000 */
[----:B------:R-:W2:Y:S02]  /*86c0*/  @!P0 SYNCS.PHASECHK.TRANS64 P0, [R0+URZ], R2 ;  /* 0x00000002000085a7 */ /* 0x000ea400080010ff */
[----:B--2---:R-:W-:Y:S05]  /*86d0*/  @!P0 BRA `(.L_x_172) ;  /* 0xfffffffc00f08947 */ /* 0x004fea000383ffff */
[----:B------:R-:W-:Y:S05]  /*86e0*/  BRA `(.L_x_173) ;  /* 0xffffffb800a07947 */ /* 0x000fea000383ffff */
.L_x_84:
[----:B---3--:R3:W1:Y:S02]  /*86f0*/  SYNCS.PHASECHK.TRANS64.TRYWAIT P0, [R12+URZ+0x100], R0 ;  /* 0x000100000c0075a7 */ /* 0x00866400080011ff */
[----:B-1----:R-:W-:Y:S05]  /*8700*/  @!P0 NANOSLEEP.SYNCS 0x989680 ;  /* 0x009896800000895d */ /* 0x002fea0003900000 */
[----:B------:R-:W1:Y:S02]  /*8710*/  @!P0 SYNCS.PHASECHK.TRANS64 P0, [R12+URZ+0x100], R0 ;  /* 0x000100000c0085a7 */ /* 0x000e6400080010ff */
[----:B-1----:R-:W-:Y:S05]  /*8720*/  @!P0 BRA `(.L_x_84) ;  /* 0xfffffffc00f08947 */ /* 0x002fea000383ffff */
[----:B------:R-:W-:Y:S05]  /*8730*/  BRA `(.L_x_174) ;  /* 0xffffffbc00b07947 */ /* 0x000fea000383ffff */
.L_x_87:
[----:B-1----:R-:W-:Y:S07]  /*8740*/  MOV R0, UR24 ;  /* 0x0000001800007c02 */ /* 0x002fee0008000f00 */
.L_x_175:
[----:B-1----:R1:W2:Y:S02]  /*8750*/  SYNCS.PHASECHK.TRANS64.TRYWAIT P2, [R0+URZ+0xf8], R6 ;  /* 0x0000f806000075a7 */ /* 0x0022a400080411ff */
[----:B--2---:R-:W-:Y:S05]  /*8760*/  @!P2 NANOSLEEP.SYNCS 0x989680 ;  /* 0x009896800000a95d */ /* 0x004fea0003900000 */
[----:B------:R-:W2:Y:S02]  /*8770*/  @!P2 SYNCS.PHASECHK.TRANS64 P2, [R0+URZ+0xf8], R6 ;  /* 0x0000f8060000a5a7 */ /* 0x000ea400080410ff */
[----:B--2---:R-:W-:Y:S05]  /*8780*/  @!P2 BRA `(.L_x_175) ;  /* 0xfffffffc00f0a947 */ /* 0x004fea000383ffff */
[----:B------:R-:W-:Y:S05]  /*8790*/  BRA `(.L_x_86) ;  /* 0xffffffc400147947 */ /* 0x000fea000383ffff */
.L_x_90:
[----:B------:R-:W-:Y:S07]  /*87a0*/  MOV R0, UR4 ;  /* 0x0000000400007c02 */ /* 0x000fee0008000f00 */
.L_x_176:
[----:B-1----:R1:W2:Y:S02]  /*87b0*/  SYNCS.PHASECHK.TRANS64.TRYWAIT P0, [R0+URZ+0xd8], R9 ;  /* 0x0000d809000075a7 */ /* 0x0022a400080011ff */
[----:B--2---:R-:W-:Y:S05]  /*87c0*/  @!P0 NANOSLEEP.SYNCS 0x989680 ;  /* 0x009896800000895d */ /* 0x004fea0003900000 */
[----:B------:R-:W2:Y:S02]  /*87d0*/  @!P0 SYNCS.PHASECHK.TRANS64 P0, [R0+URZ+0xd8], R9 ;  /* 0x0000d809000085a7 */ /* 0x000ea400080010ff */
[----:B--2---:R-:W-:Y:S05]  /*87e0*/  @!P0 BRA `(.L_x_176) ;  /* 0xfffffffc00f08947 */ /* 0x004fea000383ffff */
[----:B------:R-:W-:Y:S05]  /*87f0*/  BRA `(.L_x_177) ;  /* 0xffffffc400747947 */ /* 0x000fea000383ffff */
.L_x_91:
[----:B------:R-:W-:Y:S07]  /*8800*/  MOV R6, UR5 ;  /* 0x0000000500067c02 */ /* 0x000fee0008000f00 */
.L_x_178:
[----:B-1----:R1:W2:Y:S02]  /*8810*/  SYNCS.PHASECHK.TRANS64.TRYWAIT P0, [R6+URZ+0xd8], R0 ;  /* 0x0000d800060075a7 */ /* 0x0022a400080011ff */
[----:B--2---:R-:W-:Y:S05]  /*8820*/  @!P0 NANOSLEEP.SYNCS 0x989680 ;  /* 0x009896800000895d */ /* 0x004fea0003900000 */
[----:B------:R-:W2:Y:S02]  /*8830*/  @!P0 SYNCS.PHASECHK.TRANS64 P0, [R6+URZ+0xd8], R0 ;  /* 0x0000d800060085a7 */ /* 0x000ea400080010ff */
[----:B--2---:R-:W-:Y:S05]  /*8840*/  @!P0 BRA `(.L_x_178) ;  /* 0xfffffffc00f08947 */ /* 0x004fea000383ffff */
[----:B------:R-:W-:Y:S05]  /*8850*/  BRA `(.L_x_179) ;  /* 0xffffffc400d07947 */ /* 0x000fea000383ffff */
.L_x_93:
[----:B------:R-:W-:-:S07]  /*8860*/  MOV R0, UR4 ;  /* 0x0000000400007c02 */ /* 0x000fce0008000f00 */
.L_x_180:
[----:B-1----:R1:W2:Y:S02]  /*8870*/  SYNCS.PHASECHK.TRANS64.TRYWAIT P0, [R0+URZ], R2 ;  /* 0x00000002000075a7 */ /* 0x0022a400080011ff */
[----:B--2---:R-:W-:Y:S05]  /*8880*/  @!P0 NANOSLEEP.SYNCS 0x989680 ;  /* 0x009896800000895d */ /* 0x004fea0003900000 */
[----:B------:R-:W2:Y:S02]  /*8890*/  @!P0 SYNCS.PHASECHK.TRANS64 P0, [R0+URZ], R2 ;  /* 0x00000002000085a7 */ /* 0x000ea400080010ff */
[----:B--2---:R-:W-:Y:S05]  /*88a0*/  @!P0 BRA `(.L_x_180) ;  /* 0xfffffffc00f08947 */ /* 0x004fea000383ffff */
[----:B------:R-:W-:Y:S05]  /*88b0*/  BRA `(.L_x_181) ;  /* 0xffffffc800607947 */ /* 0x000fea000383ffff */
.L_x_94:
[----:B------:R-:W-:-:S07]  /*88c0*/  MOV R0, UR5 ;  /* 0x0000000500007c02 */ /* 0x000fce0008000f00 */
.L_x_182:
[----:B-1----:R1:W2:Y:S02]  /*88d0*/  SYNCS.PHASECHK.TRANS64.TRYWAIT P0, [R0+URZ], R2 ;  /* 0x00000002000075a7 */ /* 0x0022a400080011ff */
[----:B--2---:R-:W-:Y:S05]  /*88e0*/  @!P0 NANOSLEEP.SYNCS 0x989680 ;  /* 0x009896800000895d */ /* 0x004fea0003900000 */
[----:B------:R-:W2:Y:S02]  /*88f0*/  @!P0 SYNCS.PHASECHK.TRANS64 P0, [R0+URZ], R2 ;  /* 0x00000002000085a7 */ /* 0x000ea400080010ff */
[----:B--2---:R-:W-:Y:S05]  /*8900*/  @!P0 BRA `(.L_x_182) ;  /* 0xfffffffc00f08947 */ /* 0x004fea000383ffff */
[----:B------:R-:W-:Y:S05]  /*8910*/  BRA `(.L_x_183) ;  /* 0xffffffc8006c7947 */ /* 0x000fea000383ffff */
.L_x_96:
[----:B-1----:R1:W2:Y:S02]  /*8920*/  SYNCS.PHASECHK.TRANS64.TRYWAIT P0, [R0+URZ+0x100], R2 ;  /* 0x00010002000075a7 */ /* 0x0022a400080011ff */
[----:B--2---:R-:W-:Y:S05]  /*8930*/  @!P0 NANOSLEEP.SYNCS 0x989680 ;  /* 0x009896800000895d */ /* 0x004fea0003900000 */
[----:B------:R-:W2:Y:S02]  /*8940*/  @!P0 SYNCS.PHASECHK.TRANS64 P0, [R0+URZ+0x100], R2 ;  /* 0x00010002000085a7 */ /* 0x000ea400080010ff */
[----:B--2---:R-:W-:Y:S05]  /*8950*/  @!P0 BRA `(.L_x_96) ;  /* 0xfffffffc00f08947 */ /* 0x004fea000383ffff */
[----:B------:R-:W-:Y:S05]  /*8960*/  BRA `(.L_x_184) ;  /* 0xffffffcc005c7947 */ /* 0x000fea000383ffff */
.L_x_106:
[----:B-1----:R1:W3:Y:S02]  /*8970*/  SYNCS.PHASECHK.TRANS64.TRYWAIT P1, [R2+URZ+0xc0], R0 ;  /* 0x0000c000020075a7 */ /* 0x0022e400080211ff */
[----:B---3--:R-:W-:Y:S05]  /*8980*/  @!P1 NANOSLEEP.SYNCS 0x989680 ;  /* 0x009896800000995d */ /* 0x008fea0003900000 */
[----:B------:R-:W3:Y:S02]  /*8990*/  @!P1 SYNCS.PHASECHK.TRANS64 P1, [R2+URZ+0xc0], R0 ;  /* 0x0000c000020095a7 */ /* 0x000ee400080210ff */
[----:B---3--:R-:W-:Y:S05]  /*89a0*/  @!P1 BRA `(.L_x_106) ;  /* 0xfffffffc00f09947 */ /* 0x008fea000383ffff */
[----:B------:R-:W-:Y:S05]  /*89b0*/  BRA `(.L_x_105) ;  /* 0xffffffd800dc7947 */ /* 0x000fea000383ffff */
.L_x_108:
[----:B--2---:R2:W3:Y:S02]  /*89c0*/  SYNCS.PHASECHK.TRANS64.TRYWAIT P0, [R71+URZ+0x120], R3 ;  /* 0x00012003470075a7 */ /* 0x0044e400080011ff */
[----:B---3--:R-:W-:Y:S05]  /*89d0*/  @!P0 NANOSLEEP.SYNCS 0x989680 ;  /* 0x009896800000895d */ /* 0x008fea0003900000 */
[----:B------:R-:W3:Y:S02]  /*89e0*/  @!P0 SYNCS.PHASECHK.TRANS64 P0, [R71+URZ+0x120], R3 ;  /* 0x00012003470085a7 */ /* 0x000ee400080010ff */
[----:B---3--:R-:W-:Y:S05]  /*89f0*/  @!P0 BRA `(.L_x_108) ;  /* 0xfffffffc00f08947 */ /* 0x008fea000383ffff */
[----:B------:R-:W-:Y:S05]  /*8a00*/  BRA `(.L_x_107) ;  /* 0xffffffdc00547947 */ /* 0x000fea000383ffff */
.L_x_119:
[----:B-1----:R1:W2:Y:S02]  /*8a10*/  SYNCS.PHASECHK.TRANS64.TRYWAIT P0, [R2+URZ+0xc0], R74 ;  /* 0x0000c04a020075a7 */ /* 0x0022a400080011ff */
[----:B--2---:R-:W-:Y:S05]  /*8a20*/  @!P0 NANOSLEEP.SYNCS 0x989680 ;  /* 0x009896800000895d */ /* 0x004fea0003900000 */
[----:B------:R-:W2:Y:S02]  /*8a30*/  @!P0 SYNCS.PHASECHK.TRANS64 P0, [R2+URZ+0xc0], R74 ;  /* 0x0000c04a020085a7 */ /* 0x000ea400080010ff */
[----:B--2---:R-:W-:Y:S05]  /*8a40*/  @!P0 BRA `(.L_x_119) ;  /* 0xfffffffc00f08947 */ /* 0x004fea000383ffff */
[----:B------:R-:W-:Y:S05]  /*8a50*/  BRA `(.L_x_118) ;  /* 0xffffffe400a07947 */ /* 0x000fea000383ffff */
        .weak           $__internal_0_$__cuda_sm10x_tcgen05_guardrail_trap_col_being_dealloced_not_returned_by_alloc
        .type           $__internal_0_$__cuda_sm10x_tcgen05_guardrail_trap_col_being_dealloced_not_returned_by_alloc,@function
        .size           $__internal_0_$__cuda_sm10x_tcgen05_guardrail_trap_col_being_dealloced_not_returned_by_alloc,($__internal_1_$__cuda_sm10x_tcgen05_guardrail_trap_phase_invalid_during_alloc - $__internal_0_$__cuda_sm10x_tcgen05_guardrail_trap_col_being_dealloced_not_returned_by_alloc)
$__internal_0_$__cuda_sm10x_tcgen05_guardrail_trap_col_being_dealloced_not_returned_by_alloc:
[----:B------:R-:W-:Y:S05]  /*8a60*/  BPT.TRAP 0x1 ;  /* 0x000000040000795c */ /* 0x000fea0000300000 */
[----:B------:R-:W-:-:S04]  /*8a70*/  HFMA2 R3, -RZ, RZ, 0, 0 ;  /* 0x00000000ff037431 */ /* 0x000fc800000001ff */
[----:B------:R-:W-:Y:S05]  /*8a80*/  RET.REL.NODEC R2 `(_ZN7cutlass13device_kernelINS_4gemm6kernel13GemmUniversalIN4cute5tupleIJiiiiEEENS1_10collective13CollectiveMmaINS1_35MainloopSm100TmaUmmaWarpSpecializedILi12ELi2ELi4ENS5_IJNS4_1CILi1EEENSA_ILi2EEESB_EEEEENS5_IJNSA_ILi64EEESF_NSA_ILi32EEEEEENS_10tfloat32_tENS5_IJlSB_lEEESI_SJ_NS4_8TiledMMAINS4_8MMA_AtomIJNS4_17SM100_MMA_TF32_SSISI_SI_fLi64ELi64ELNS4_4UMMA5MajorE0ELSO_0ELNSN_7ScaleInE0ELSP_0EEEEEENS4_6LayoutINS5_IJSB_SB_SB_EEENS5_IJNSA_ILi0EEESU_SU_EEEEENS5_IJNS4_10UnderscoreESX_SX_EEEEENS4_23SM90_TMA_LOAD_MULTICASTENS4_14ComposedLayoutINS4_7SwizzleILi3ELi4ELi3EEENS4_18smem_ptr_flag_bitsILi32EEENSS_INS5_IJNSA_ILi8EEESG_EEENS5_IJSG_SB_EEEEEEEvNS4_8identityENS4_13SM90_TMA_LOADES1A_vS1B_EENS_8epilogue10collective18CollectiveEpilogueINS1E_23Sm100TmaWarpSpecializedILi3ELi2ELi16ELb1ELb0EEEJSH_NS5_IJNSS_ISF_SB_EENSS_ISG_SB_EEEEESI_SJ_SI_SJ_NS1E_6fusion15FusionCallbacksIS1I_NS1M_17LinearCombinationISI_fSI_fLNS_15FloatRoundStyleE2EEESH_S1L_JEEENS4_5SM1004TMEM4LOAD26SM100_TMEM_LOAD_16dp128b8xES1C_S1A_NS4_17SM75_U32x4_LDSM_NENS4_14SM90_TMA_STOREES1A_NS4_17SM90_U32x4_STSM_NENS4_39AutoVectorizingCopyWithAssumedAlignmentILi128EEEEEEvvEEEEvNT_6ParamsE) ;  /* 0xffffff74025c7950 */ /* 0x000fea0003c3ffff */
        .weak           $__internal_1_$__cuda_sm10x_tcgen05_guardrail_trap_phase_invalid_during_alloc
        .type           $__internal_1_$__cuda_sm10x_tcgen05_guardrail_trap_phase_invalid_during_alloc,@function
        .size           $__internal_1_$__cuda_sm10x_tcgen05_guardrail_trap_phase_invalid_during_alloc,($__internal_2_$__cuda_sm10x_tcgen05_guardrail_trap_unallocated_columns_being_dealloced - $__internal_1_$__cuda_sm10x_tcgen05_guardrail_trap_phase_invalid_during_alloc)
$__internal_1_$__cuda_sm10x_tcgen05_guardrail_trap_phase_invalid_during_alloc:
[----:B------:R-:W-:Y:S05]  /*8a90*/  BPT.TRAP 0x1 ;  /* 0x000000040000795c */ /* 0x000fea0000300000 */
[----:B------:R-:W-:-:S04]  /*8aa0*/  MOV R5, 0x0 ;  /* 0x0000000000057802 */ /* 0x000fc80000000f00 */
[----:B------:R-:W-:Y:S05]  /*8ab0*/  RET.REL.NODEC R4 `(_ZN7cutlass13device_kernelINS_4gemm6kernel13GemmUniversalIN4cute5tupleIJiiiiEEENS1_10collective13CollectiveMmaINS1_35MainloopSm100TmaUmmaWarpSpecializedILi12ELi2ELi4ENS5_IJNS4_1CILi1EEENSA_ILi2EEESB_EEEEENS5_IJNSA_ILi64EEESF_NSA_ILi32EEEEEENS_10tfloat32_tENS5_IJlSB_lEEESI_SJ_NS4_8TiledMMAINS4_8MMA_AtomIJNS4_17SM100_MMA_TF32_SSISI_SI_fLi64ELi64ELNS4_4UMMA5MajorE0ELSO_0ELNSN_7ScaleInE0ELSP_0EEEEEENS4_6LayoutINS5_IJSB_SB_SB_EEENS5_IJNSA_ILi0EEESU_SU_EEEEENS5_IJNS4_10UnderscoreESX_SX_EEEEENS4_23SM90_TMA_LOAD_MULTICASTENS4_14ComposedLayoutINS4_7SwizzleILi3ELi4ELi3EEENS4_18smem_ptr_flag_bitsILi32EEENSS_INS5_IJNSA_ILi8EEESG_EEENS5_IJSG_SB_EEEEEEEvNS4_8identityENS4_13SM90_TMA_LOADES1A_vS1B_EENS_8epilogue10collective18CollectiveEpilogueINS1E_23Sm100TmaWarpSpecializedILi3ELi2ELi16ELb1ELb0EEEJSH_NS5_IJNSS_ISF_SB_EENSS_ISG_SB_EEEEESI_SJ_SI_SJ_NS1E_6fusion15FusionCallbacksIS1I_NS1M_17LinearCombinationISI_fSI_fLNS_15FloatRoundStyleE2EEESH_S1L_JEEENS4_5SM1004TMEM4LOAD26SM100_TMEM_LOAD_16dp128b8xES1C_S1A_NS4_17SM75_U32x4_LDSM_NENS4_14SM90_TMA_STOREES1A_NS4_17SM90_U32x4_STSM_NENS4_39AutoVectorizingCopyWithAssumedAlignmentILi128EEEEEEvvEEEEvNT_6ParamsE) ;  /* 0xffffff7404507950 */ /* 0x000fea0003c3ffff */
        .weak           $__internal_2_$__cuda_sm10x_tcgen05_guardrail_trap_unallocated_columns_being_dealloced
        .type           $__internal_2_$__cuda_sm10x_tcgen05_guardrail_trap_unallocated_columns_being_dealloced,@function
        .size           $__internal_2_$__cuda_sm10x_tcgen05_guardrail_trap_unallocated_columns_being_dealloced,(.L_x_186 - $__internal_2_$__cuda_sm10x_tcgen05_guardrail_trap_unallocated_columns_being_dealloced)
$__internal_2_$__cuda_sm10x_tcgen05_guardrail_trap_unallocated_columns_being_dealloced:
[----:B------:R-:W-:Y:S05]  /*8ac0*/  BPT.TRAP 0x1 ;  /* 0x000000040000795c */ /* 0x000fea0000300000 */
[----:B------:R-:W-:-:S04]  /*8ad0*/  HFMA2 R3, -RZ, RZ, 0, 0 ;  /* 0x00000000ff037431 */ /* 0x000fc800000001ff */
[----:B------:R-:W-:Y:S05]  /*8ae0*/  RET.REL.NODEC R2 `(_ZN7cutlass13device_kernelINS_4gemm6kernel13GemmUniversalIN4cute5tupleIJiiiiEEENS1_10collective13CollectiveMmaINS1_35MainloopSm100TmaUmmaWarpSpecializedILi12ELi2ELi4ENS5_IJNS4_1CILi1EEENSA_ILi2EEESB_EEEEENS5_IJNSA_ILi64EEESF_NSA_ILi32EEEEEENS_10tfloat32_tENS5_IJlSB_lEEESI_SJ_NS4_8TiledMMAINS4_8MMA_AtomIJNS4_17SM100_MMA_TF32_SSISI_SI_fLi64ELi64ELNS4_4UMMA5MajorE0ELSO_0ELNSN_7ScaleInE0ELSP_0EEEEEENS4_6LayoutINS5_IJSB_SB_SB_EEENS5_IJNSA_ILi0EEESU_SU_EEEEENS5_IJNS4_10UnderscoreESX_SX_EEEEENS4_23SM90_TMA_LOAD_MULTICASTENS4_14ComposedLayoutINS4_7SwizzleILi3ELi4ELi3EEENS4_18smem_ptr_flag_bitsILi32EEENSS_INS5_IJNSA_ILi8EEESG_EEENS5_IJSG_SB_EEEEEEEvNS4_8identityENS4_13SM90_TMA_LOADES1A_vS1B_EENS_8epilogue10collective18CollectiveEpilogueINS1E_23Sm100TmaWarpSpecializedILi3ELi2ELi16ELb1ELb0EEEJSH_NS5_IJNSS_ISF_SB_EENSS_ISG_SB_EEEEESI_SJ_SI_SJ_NS1E_6fusion15FusionCallbacksIS1I_NS1M_17LinearCombinationISI_fSI_fLNS_15FloatRoundStyleE2EEESH_S1L_JEEENS4_5SM1004TMEM4LOAD26SM100_TMEM_LOAD_16dp128b8xES1C_S1A_NS4_17SM75_U32x4_LDSM_NENS4_14SM90_TMA_STOREES1A_NS4_17SM90_U32x4_STSM_NENS4_39AutoVectorizingCopyWithAssumedAlignmentILi128EEEEEEvvEEEEvNT_6ParamsE) ;  /* 0xffffff7402447950 */ /* 0x000fea0003c3ffff */
.L_x_185:
[----:B------:R-:W-:-:S00]  /*8af0*/  BRA `(.L_x_185) ;  /* 0xfffffffc00fc7947 */ /* 0x000fc0000383ffff */
[----:B------:R-:W-:-:S00]  /*8b00*/  NOP ;  /* 0x0000000000007918 */ /* 0x000fc00000000000 */
[----:B------:R-:W-:-:S00]  /*8b10*/  NOP ;  /* 0x0000000000007918 */ /* 0x000fc00000000000 */
[----:B------:R-:W-:-:S00]  /*8b20*/  NOP ;  /* 0x0000000000007918 */ /* 0x000fc00000000000 */
[----:B------:R-:W-:-:S00]  /*8b30*/  NOP ;  /* 0x0000000000007918 */ /* 0x000fc00000000000 */
[----:B------:R-:W-:-:S00]  /*8b40*/  NOP ;  /* 0x0000000000007918 */ /* 0x000fc00000000000 */
[----:B------:R-:W-:-:S00]  /*8b50*/  NOP ;  /* 0x0000000000007918 */ /* 0x000fc00000000000 */
[----:B------:R-:W-:-:S00]  /*8b60*/  NOP ;  /* 0x0000000000007918 */ /* 0x000fc00000000000 */
[----:B------:R-:W-:-:S00]  /*8b70*/  NOP ;  /* 0x0000000000007918 */ /* 0x000fc00000000000 */
.L_x_186:


//--------------------- .nv.global.init           --------------------------
	.section	.nv.global.init,"aw",@progbits
.nv.global.init:
	.type		$str$27,@object
	.size		$str$27,($str$28 - $str$27)
$str$27:
        /*0000*/ 	.byte	0x28, 0x61, 0x64, 0x64, 0x72, 0x65, 0x73, 0x73, 0x20, 0x26, 0x20, 0x6d, 0x61, 0x73, 0x6b, 0x29
        /*0010*/ 	.byte	0x20, 0x3d, 0x3d, 0x20, 0x30, 0x00
	.type		$str$28,@object
	.size		$str$28,($str$26 - $str$28)
$str$28:
        /*0016*/ 	.byte	0x2f, 0x74, 0x6d, 0x70, 0x2f, 0x63, 0x75, 0x74, 0x6c, 0x61, 0x73, 0x73, 0x5f, 0x73, 0x77, 0x65
        /*0026*/ 	.byte	0x65, 0x70, 0x5f, 0x73, 0x72, 0x63, 0x2f, 0x69, 0x6e, 0x63, 0x6c, 0x75, 0x64, 0x65, 0x2f, 0x63
        /*0036*/ 	.byte	0x75, 0x74, 0x65, 0x2f, 0x70, 0x6f, 0x69, 0x6e, 0x74, 0x65, 0x72, 0x5f, 0x66, 0x6c, 0x61, 0x67
        /*0046*/ 	.byte	0x67, 0x65, 0x64, 0x2e, 0x68, 0x70, 0x70, 0x00
	.type		$str$26,@object
	.size		$str$26,($str$25 - $str$26)
$str$26:
        /*004e*/ 	.byte	0x2f, 0x74, 0x6d, 0x70, 0x2f, 0x63, 0x75, 0x74, 0x6c, 0x61, 0x73, 0x73, 0x5f, 0x73, 0x77, 0x65
        /*005e*/ 	.byte	0x65, 0x70, 0x5f, 0x73, 0x72, 0x63, 0x2f, 0x69, 0x6e, 0x63, 0x6c, 0x75, 0x64, 0x65, 0x2f, 0x63
        /*006e*/ 	.byte	0x75, 0x74, 0x65, 0x2f, 0x61, 0x74, 0x6f, 0x6d, 0x2f, 0x63, 0x6f, 0x70, 0x79, 0x5f, 0x74, 0x72
        /*007e*/ 	.byte	0x61, 0x69, 0x74, 0x73, 0x5f, 0x73, 0x6d, 0x31, 0x30, 0x30, 0x2e, 0x68, 0x70, 0x70, 0x00
	.type		$str$25,@object
	.size		$str$25,(__unnamed_1 - $str$25)
$str$25:
        /*008d*/ 	.byte	0x28, 0x28, 0x75, 0x69, 0x6e, 0x74, 0x33, 0x32, 0x5f, 0x74, 0x28, 0x74, 0x68, 0x72, 0x65, 0x61
        /*009d*/ 	.byte	0x64, 0x49, 0x64, 0x78, 0x2e, 0x78, 0x29, 0x20, 0x2f, 0x20, 0x33, 0x32, 0x29, 0x20, 0x25, 0x20
        /*00ad*/ 	.byte	0x34, 0x29, 0x20, 0x3d, 0x3d, 0x20, 0x28, 0x28, 0x28, 0x74, 0x6d, 0x65, 0x6d, 0x5f, 0x61, 0x64
        /*00bd*/ 	.byte	0x64, 0x72, 0x20, 0x3e, 0x3e, 0x20, 0x31, 0x36, 0x29, 0x20, 0x2f, 0x20, 0x33, 0x32, 0x29, 0x20
        /*00cd*/ 	.byte	0x25, 0x20, 0x34, 0x29, 0x00
	.type		__unnamed_1,@object
	.size		__unnamed_1,(__unnamed_2 - __unnamed_1)
__unnamed_1:
        /*00d2*/ 	.byte	0x61, 0x75, 0x74, 0x6f, 0x20, 0x63, 0x75, 0x74, 0x65, 0x3a, 0x3a, 0x61, 0x73, 0x5f, 0x70, 0x6f
        /* <DEDUP_REMOVED lines=24> */
        /*0262*/ 	.byte	0x30, 0x34, 0x38, 0x3e, 0x3e, 0x3e, 0x3e, 0x5d, 0x00
	.type		__unnamed_2,@object
	.size		__unnamed_2,(.L_2 - __unnamed_2)
__unnamed_2:
        /* <DEDUP_REMOVED lines=45> */
        /*053b*/ 	.byte	0x3e, 0x3e, 0x3e, 0x5d, 0x00
.L_2:


//--------------------- .nv.shared._ZN7cutlass13device_kernelINS_4gemm6kernel13GemmUniversalIN4cute5tupleIJiiiiEEENS1_10collective13CollectiveMmaINS1_35MainloopSm100TmaUmmaWarpSpecializedILi12ELi2ELi4ENS5_IJNS4_1CILi1EEENSA_ILi2EEESB_EEEEENS5_IJNSA_ILi64EEESF_NSA_ILi32EEEEEENS_10tfloat32_tENS5_IJlSB_lEEESI_SJ_NS4_8TiledMMAINS4_8MMA_AtomIJNS4_17SM100_MMA_TF32_SSISI_SI_fLi64ELi64ELNS4_4UMMA5MajorE0ELSO_0ELNSN_7ScaleInE0ELSP_0EEEEEENS4_6LayoutINS5_IJSB_SB_SB_EEENS5_IJNSA_ILi0EEESU_SU_EEEEENS5_IJNS4_10UnderscoreESX_SX_EEEEENS4_23SM90_TMA_LOAD_MULTICASTENS4_14ComposedLayoutINS4_7SwizzleILi3ELi4ELi3EEENS4_18smem_ptr_flag_bitsILi32EEENSS_INS5_IJNSA_ILi8EEESG_EEENS5_IJSG_SB_EEEEEEEvNS4_8identityENS4_13SM90_TMA_LOADES1A_vS1B_EENS_8epilogue10collective18CollectiveEpilogueINS1E_23Sm100TmaWarpSpecializedILi3ELi2ELi16ELb1ELb0EEEJSH_NS5_IJNSS_ISF_SB_EENSS_ISG_SB_EEEEESI_SJ_SI_SJ_NS1E_6fusion15FusionCallbacksIS1I_NS1M_17LinearCombinationISI_fSI_fLNS_15FloatRoundStyleE2EEESH_S1L_JEEENS4_5SM1004TMEM4LOAD26SM100_TMEM_LOAD_16dp128b8xES1C_S1A_NS4_17SM75_U32x4_LDSM_NENS4_14SM90_TMA_STOREES1A_NS4_17SM90_U32x4_STSM_NENS4_39AutoVectorizingCopyWithAssumedAlignmentILi128EEEEEEvvEEEEvNT_6ParamsE --------------------------
	.section	.nv.shared._ZN7cutlass13device_kernelINS_4gemm6kernel13GemmUniversalIN4cute5tupleIJiiiiEEENS1_10collective13CollectiveMmaINS1_35MainloopSm100TmaUmmaWarpSpecializedILi12ELi2ELi4ENS5_IJNS4_1CILi1EEENSA_ILi2EEESB_EEEEENS5_IJNSA_ILi64EEESF_NSA_ILi32EEEEEENS_10tfloat32_tENS5_IJlSB_lEEESI_SJ_NS4_8TiledMMAINS4_8MMA_AtomIJNS4_17SM100_MMA_TF32_SSISI_SI_fLi64ELi64ELNS4_4UMMA5MajorE0ELSO_0ELNSN_7ScaleInE0ELSP_0EEEEEENS4_6LayoutINS5_IJSB_SB_SB_EEENS5_IJNSA_ILi0EEESU_SU_EEEEENS5_IJNS4_10UnderscoreESX_SX_EEEEENS4_23SM90_TMA_LOAD_MULTICASTENS4_14ComposedLayoutINS4_7SwizzleILi3ELi4ELi3EEENS4_18smem_ptr_flag_bitsILi32EEENSS_INS5_IJNSA_ILi8EEESG_EEENS5_IJSG_SB_EEEEEEEvNS4_8identityENS4_13SM90_TMA_LOADES1A_vS1B_EENS_8epilogue10collective18CollectiveEpilogueINS1E_23Sm100TmaWarpSpecializedILi3ELi2ELi16ELb1ELb0EEEJSH_NS5_IJNSS_ISF_SB_EENSS_ISG_SB_EEEEESI_SJ_SI_SJ_NS1E_6fusion15FusionCallbacksIS1I_NS1M_17LinearCombinationISI_fSI_fLNS_15FloatRoundStyleE2EEESH_S1L_JEEENS4_5SM1004TMEM4LOAD26SM100_TMEM_LOAD_16dp128b8xES1C_S1A_NS4_17SM75_U32x4_LDSM_NENS4_14SM90_TMA_STOREES1A_NS4_17SM90_U32x4_STSM_NENS4_39AutoVectorizingCopyWithAssumedAlignmentILi128EEEEEEvvEEEEvNT_6ParamsE,"aw",@nobits
	.sectionflags	@""
	.align	16
	.zero		1024


//--------------------- .nv.shared.reserved.0     --------------------------
	.section	.nv.shared.reserved.0,"aw",@nobits
	.weak		__nv_reservedSMEM_offset_0_alias
	.size		__nv_reservedSMEM_offset_0_alias, 0, 64
	.other		__nv_reservedSMEM_offset_0_alias,@"STO_CUDA_RESERVED_SHARED STV_DEFAULT"
__nv_reservedSMEM_offset_0_alias:
	.zero		0
.nv.shared.reserved.0:
	.zero		64
	.weak		__nv_reservedSMEM_tcgen05_partition
	.type		__nv_reservedSMEM_tcgen05_partition,@object
	.size		__nv_reservedSMEM_tcgen05_partition,(.L_0 - __nv_reservedSMEM_tcgen05_partition)
__nv_reservedSMEM_tcgen05_partition:
	.zero		32
.L_0:


//--------------------- .nv.global                --------------------------
	.section	.nv.global,"aw",@nobits
.nv.global:
	.type		_ZN39_INTERNAL_49bd7b63_4_k_cu_d8531473_90224cute1_E,@object
	.size		_ZN39_INTERNAL_49bd7b63_4_k_cu_d8531473_90224cute1_E,(_ZN39_INTERNAL_49bd7b63_4_k_cu_d8531473_90224cuda3std3__45__cpo6cbeginE - _ZN39_INTERNAL_49bd7b63_4_k_cu_d8531473_90224cute1_E)
_ZN39_INTERNAL_49bd7b63_4_k_cu_d8531473_90224cute1_E:
	.zero		1
	.type		_ZN39_INTERNAL_49bd7b63_4_k_cu_d8531473_90224cuda3std3__45__cpo6cbeginE,@object
	.size		_ZN39_INTERNAL_49bd7b63_4_k_cu_d8531473_90224cuda3std3__45__cpo6cbeginE,(_ZN39_INTERNAL_49bd7b63_4_k_cu_d8531473_90224cuda3std3__48in_placeE - _ZN39_INTERNAL_49bd7b63_4_k_cu_d8531473_90224cuda3std3__45__cpo6cbeginE)
_ZN39_INTERNAL_49bd7b63_4_k_cu_d8531473_90224cuda3std3__45__cpo6cbeginE:
	.zero		1
	.type		_ZN39_INTERNAL_49bd7b63_4_k_cu_d8531473_90224cuda3std3__48in_placeE,@object
	.size		_ZN39_INTERNAL_49bd7b63_4_k_cu_d8531473_90224cuda3std3__48in_placeE,(_ZN39_INTERNAL_49bd7b63_4_k_cu_d8531473_90224cuda3std6ranges3__45__cpo9iter_moveE - _ZN39_INTERNAL_49bd7b63_4_k_cu_d8531473_90224cuda3std3__48in_placeE)
_ZN39_INTERNAL_49bd7b63_4_k_cu_d8531473_90224cuda3std3__48in_placeE:
	.zero		1
	.type		_ZN39_INTERNAL_49bd7b63_4_k_cu_d8531473_90224cuda3std6ranges3__45__cpo9iter_moveE,@object
	.size		_ZN39_INTERNAL_49bd7b63_4_k_cu_d8531473_90224cuda3std6ranges3__45__cpo9iter_moveE,(_ZN39_INTERNAL_49bd7b63_4_k_cu_d8531473_90224cuda3std3__45__cpo5beginE - _ZN39_INTERNAL_49bd7b63_4_k_cu_d8531473_90224cuda3std6ranges3__45__cpo9iter_moveE)
_ZN39_INTERNAL_49bd7b63_4_k_cu_d8531473_90224cuda3std6ranges3__45__cpo9iter_moveE:
	.zero		1
	.type		_ZN39_INTERNAL_49bd7b63_4_k_cu_d8531473_90224cuda3std3__45__cpo5beginE,@object
	.size		_ZN39_INTERNAL_49bd7b63_4_k_cu_d8531473_90224cuda3std3__45__cpo5beginE,(_ZN39_INTERNAL_49bd7b63_4_k_cu_d8531473_90224cuda3std3__441_GLOBAL__N__49bd7b63_4_k_cu_d8531473_90226ignoreE - _ZN39_INTERNAL_49bd7b63_4_k_cu_d8531473_90224cuda3std3__45__cpo5beginE)
_ZN39_INTERNAL_49bd7b63_4_k_cu_d8531473_90224cuda3std3__45__cpo5beginE:
	.zero		1
	.type		_ZN39_INTERNAL_49bd7b63_4_k_cu_d8531473_90224cuda3std3__441_GLOBAL__N__49bd7b63_4_k_cu_d8531473_90226ignoreE,@object
	.size		_ZN39_INTERNAL_49bd7b63_4_k_cu_d8531473_90224cuda3std3__441_GLOBAL__N__49bd7b63_4_k_cu_d8531473_90226ignoreE,(_ZN39_INTERNAL_49bd7b63_4_k_cu_d8531473_90224cute7productE - _ZN39_INTERNAL_49bd7b63_4_k_cu_d8531473_90224cuda3std3__441_GLOBAL__N__49bd7b63_4_k_cu_d8531473_90226ignoreE)
_ZN39_INTERNAL_49bd7b63_4_k_cu_d8531473_90224cuda3std3__441_GLOBAL__N__49bd7b63_4_k_cu_d8531473_90226ignoreE:
	.zero		1
	.type		_ZN39_INTERNAL_49bd7b63_4_k_cu_d8531473_90224cute7productE,@object
	.size		_ZN39_INTERNAL_49bd7b63_4_k_cu_d8531473_90224cute7productE,(_ZN39_INTERNAL_49bd7b63_4_k_cu_d8531473_90224cuda3std3__45__cpo3endE - _ZN39_INTERNAL_49bd7b63_4_k_cu_d8531473_90224cute7productE)
_ZN39_INTERNAL_49bd7b63_4_k_cu_d8531473_90224cute7productE:
	.zero		1
	.type		_ZN39_INTERNAL_49bd7b63_4_k_cu_d8531473_90224cuda3std3__45__cpo3endE,@object
	.size		_ZN39_INTERNAL_49bd7b63_4_k_cu_d8531473_90224cuda3std3__45__cpo3endE,(_ZN39_INTERNAL_49bd7b63_4_k_cu_d8531473_90224cuda3std3__419piecewise_constructE - _ZN39_INTERNAL_49bd7b63_4_k_cu_d8531473_90224cuda3std3__45__cpo3endE)
_ZN39_INTERNAL_49bd7b63_4_k_cu_d8531473_90224cuda3std3__45__cpo3endE:
	.zero		1
	.type		_ZN39_INTERNAL_49bd7b63_4_k_cu_d8531473_90224cuda3std3__419piecewise_constructE,@object
	.size		_ZN39_INTERNAL_49bd7b63_4_k_cu_d8531473_90224cuda3std3__419piecewise_constructE,(_ZN39_INTERNAL_49bd7b63_4_k_cu_d8531473_90224cuda3std3__45__cpo4cendE - _ZN39_INTERNAL_49bd7b63_4_k_cu_d8531473_90224cuda3std3__419piecewise_constructE)
_ZN39_INTERNAL_49bd7b63_4_k_cu_d8531473_90224cuda3std3__419piecewise_constructE:
	.zero		1
	.type		_ZN39_INTERNAL_49bd7b63_4_k_cu_d8531473_90224cuda3std3__45__cpo4cendE,@object
	.size		_ZN39_INTERNAL_49bd7b63_4_k_cu_d8531473_90224cuda3std3__45__cpo4cendE,(_ZN39_INTERNAL_49bd7b63_4_k_cu_d8531473_90224cuda3std6ranges3__45__cpo4swapE - _ZN39_INTERNAL_49bd7b63_4_k_cu_d8531473_90224cuda3std3__45__cpo4cendE)
_ZN39_INTERNAL_49bd7b63_4_k_cu_d8531473_90224cuda3std3__45__cpo4cendE:
	.zero		1
	.type		_ZN39_INTERNAL_49bd7b63_4_k_cu_d8531473_90224cuda3std6ranges3__45__cpo4swapE,@object
	.size		_ZN39_INTERNAL_49bd7b63_4_k_cu_d8531473_90224cuda3std6ranges3__45__cpo4swapE,(.L_10 - _ZN39_INTERNAL_49bd7b63_4_k_cu_d8531473_90224cuda3std6ranges3__45__cpo4swapE)
_ZN39_INTERNAL_49bd7b63_4_k_cu_d8531473_90224cuda3std6ranges3__45__cpo4swapE:
	.zero		1
.L_10:


//--------------------- .nv.constant0._ZN7cutlass13device_kernelINS_4gemm6kernel13GemmUniversalIN4cute5tupleIJiiiiEEENS1_10collective13CollectiveMmaINS1_35MainloopSm100TmaUmmaWarpSpecializedILi12ELi2ELi4ENS5_IJNS4_1CILi1EEENSA_ILi2EEESB_EEEEENS5_IJNSA_ILi64EEESF_NSA_ILi32EEEEEENS_10tfloat32_tENS5_IJlSB_lEEESI_SJ_NS4_8TiledMMAINS4_8MMA_AtomIJNS4_17SM100_MMA_TF32_SSISI_SI_fLi64ELi64ELNS4_4UMMA5MajorE0ELSO_0ELNSN_7ScaleInE0ELSP_0EEEEEENS4_6LayoutINS5_IJSB_SB_SB_EEENS5_IJNSA_ILi0EEESU_SU_EEEEENS5_IJNS4_10UnderscoreESX_SX_EEEEENS4_23SM90_TMA_LOAD_MULTICASTENS4_14ComposedLayoutINS4_7SwizzleILi3ELi4ELi3EEENS4_18smem_ptr_flag_bitsILi32EEENSS_INS5_IJNSA_ILi8EEESG_EEENS5_IJSG_SB_EEEEEEEvNS4_8identityENS4_13SM90_TMA_LOADES1A_vS1B_EENS_8epilogue10collective18CollectiveEpilogueINS1E_23Sm100TmaWarpSpecializedILi3ELi2ELi16ELb1ELb0EEEJSH_NS5_IJNSS_ISF_SB_EENSS_ISG_SB_EEEEESI_SJ_SI_SJ_NS1E_6fusion15FusionCallbacksIS1I_NS1M_17LinearCombinationISI_fSI_fLNS_15FloatRoundStyleE2EEESH_S1L_JEEENS4_5SM1004TMEM4LOAD26SM100_TMEM_LOAD_16dp128b8xES1C_S1A_NS4_17SM75_U32x4_LDSM_NENS4_14SM90_TMA_STOREES1A_NS4_17SM90_U32x4_STSM_NENS4_39AutoVectorizingCopyWithAssumedAlignmentILi128EEEEEEvvEEEEvNT_6ParamsE --------------------------
	.section	.nv.constant0._ZN7cutlass13device_kernelINS_4gemm6kernel13GemmUniversalIN4cute5tupleIJiiiiEEENS1_10collective13CollectiveMmaINS1_35MainloopSm100TmaUmmaWarpSpecializedILi12ELi2ELi4ENS5_IJNS4_1CILi1EEENSA_ILi2EEESB_EEEEENS5_IJNSA_ILi64EEESF_NSA_ILi32EEEEEENS_10tfloat32_tENS5_IJlSB_lEEESI_SJ_NS4_8TiledMMAINS4_8MMA_AtomIJNS4_17SM100_MMA_TF32_SSISI_SI_fLi64ELi64ELNS4_4UMMA5MajorE0ELSO_0ELNSN_7ScaleInE0ELSP_0EEEEEENS4_6LayoutINS5_IJSB_SB_SB_EEENS5_IJNSA_ILi0EEESU_SU_EEEEENS5_IJNS4_10UnderscoreESX_SX_EEEEENS4_23SM90_TMA_LOAD_MULTICASTENS4_14ComposedLayoutINS4_7SwizzleILi3ELi4ELi3EEENS4_18smem_ptr_flag_bitsILi32EEENSS_INS5_IJNSA_ILi8EEESG_EEENS5_IJSG_SB_EEEEEEEvNS4_8identityENS4_13SM90_TMA_LOADES1A_vS1B_EENS_8epilogue10collective18CollectiveEpilogueINS1E_23Sm100TmaWarpSpecializedILi3ELi2ELi16ELb1ELb0EEEJSH_NS5_IJNSS_ISF_SB_EENSS_ISG_SB_EEEEESI_SJ_SI_SJ_NS1E_6fusion15FusionCallbacksIS1I_NS1M_17LinearCombinationISI_fSI_fLNS_15FloatRoundStyleE2EEESH_S1L_JEEENS4_5SM1004TMEM4LOAD26SM100_TMEM_LOAD_16dp128b8xES1C_S1A_NS4_17SM75_U32x4_LDSM_NENS4_14SM90_TMA_STOREES1A_NS4_17SM90_U32x4_STSM_NENS4_39AutoVectorizingCopyWithAssumedAlignmentILi128EEEEEEvvEEEEvNT_6ParamsE,"a",@progbits
	.sectionflags	@""
	.align	4
.nv.constant0._ZN7cutlass13device_kernelINS_4gemm6kernel13GemmUniversalIN4cute5tupleIJiiiiEEENS1_10collective13CollectiveMmaINS1_35MainloopSm100TmaUmmaWarpSpecializedILi12ELi2ELi4ENS5_IJNS4_1CILi1EEENSA_ILi2EEESB_EEEEENS5_IJNSA_ILi64EEESF_NSA_ILi32EEEEEENS_10tfloat32_tENS5_IJlSB_lEEESI_SJ_NS4_8TiledMMAINS4_8MMA_AtomIJNS4_17SM100_MMA_TF32_SSISI_SI_fLi64ELi64ELNS4_4UMMA5MajorE0ELSO_0ELNSN_7ScaleInE0ELSP_0EEEEEENS4_6LayoutINS5_IJSB_SB_SB_EEENS5_IJNSA_ILi0EEESU_SU_EEEEENS5_IJNS4_10UnderscoreESX_SX_EEEEENS4_23SM90_TMA_LOAD_MULTICASTENS4_14ComposedLayoutINS4_7SwizzleILi3ELi4ELi3EEENS4_18smem_ptr_flag_bitsILi32EEENSS_INS5_IJNSA_ILi8EEESG_EEENS5_IJSG_SB_EEEEEEEvNS4_8identityENS4_13SM90_TMA_LOADES1A_vS1B_EENS_8epilogue10collective18CollectiveEpilogueINS1E_23Sm100TmaWarpSpecializedILi3ELi2ELi16ELb1ELb0EEEJSH_NS5_IJNSS_ISF_SB_EENSS_ISG_SB_EEEEESI_SJ_SI_SJ_NS1E_6fusion15FusionCallbacksIS1I_NS1M_17LinearCombinationISI_fSI_fLNS_15FloatRoundStyleE2EEESH_S1L_JEEENS4_5SM1004TMEM4LOAD26SM100_TMEM_LOAD_16dp128b8xES1C_S1A_NS4_17SM75_U32x4_LDSM_NENS4_14SM90_TMA_STOREES1A_NS4_17SM90_U32x4_STSM_NENS4_39AutoVectorizingCopyWithAssumedAlignmentILi128EEEEEEvvEEEEvNT_6ParamsE:
	.zero		2944


//--------------------- SYMBOLS --------------------------

	.type		.nv.reservedSmem.offset0,@object
	.size		.nv.reservedSmem.offset0,0x4
	.type		.nv.reservedSmem.cap,@object
	.size		.nv.reservedSmem.cap,0x4
	.type		__assertfail,@function
